//
// Generated by NVIDIA NVVM Compiler
//
// Compiler Build ID: CL-36424714
// Cuda compilation tools, release 13.0, V13.0.88
// Based on NVVM 20.0.0
//

.version 9.0
.target sm_100
.address_size 64

	// .globl	_Z15matrixMulKernelPfS_S_iiii
// _ZZ12reduceKernelPfS_iE10partialSum has been demoted

.visible .entry _Z15matrixMulKernelPfS_S_iiii(
	.param .u64 .ptr .align 1 _Z15matrixMulKernelPfS_S_iiii_param_0,
	.param .u64 .ptr .align 1 _Z15matrixMulKernelPfS_S_iiii_param_1,
	.param .u64 .ptr .align 1 _Z15matrixMulKernelPfS_S_iiii_param_2,
	.param .u32 _Z15matrixMulKernelPfS_S_iiii_param_3,
	.param .u32 _Z15matrixMulKernelPfS_S_iiii_param_4,
	.param .u32 _Z15matrixMulKernelPfS_S_iiii_param_5,
	.param .u32 _Z15matrixMulKernelPfS_S_iiii_param_6
)
{
	.reg .pred 	%p<13>;
	.reg .b32 	%r<42>;
	.reg .b32 	%f<68>;
	.reg .b64 	%rd<53>;

	ld.param.u64 	%rd7, [_Z15matrixMulKernelPfS_S_iiii_param_0];
	ld.param.u64 	%rd8, [_Z15matrixMulKernelPfS_S_iiii_param_1];
	ld.param.u64 	%rd6, [_Z15matrixMulKernelPfS_S_iiii_param_2];
	ld.param.u32 	%r18, [_Z15matrixMulKernelPfS_S_iiii_param_3];
	ld.param.u32 	%r19, [_Z15matrixMulKernelPfS_S_iiii_param_4];
	ld.param.u32 	%r20, [_Z15matrixMulKernelPfS_S_iiii_param_5];
	ld.param.u32 	%r21, [_Z15matrixMulKernelPfS_S_iiii_param_6];
	cvta.to.global.u64 	%rd1, %rd8;
	cvta.to.global.u64 	%rd2, %rd7;
	mov.u32 	%r22, %ctaid.y;
	mov.u32 	%r23, %ntid.y;
	mov.u32 	%r24, %tid.y;
	mad.lo.s32 	%r1, %r22, %r23, %r24;
	mov.u32 	%r25, %ctaid.x;
	mov.u32 	%r26, %ntid.x;
	mov.u32 	%r27, %tid.x;
	mad.lo.s32 	%r2, %r25, %r26, %r27;
	setp.ge.s32 	%p1, %r1, %r21;
	setp.ge.s32 	%p2, %r2, %r20;
	or.pred  	%p3, %p2, %p1;
	@%p3 bra 	$L__BB0_14;
	setp.lt.s32 	%p4, %r18, 1;
	mov.f32 	%f67, 0f00000000;
	@%p4 bra 	$L__BB0_13;
	mul.lo.s32 	%r3, %r18, %r1;
	and.b32  	%r4, %r18, 7;
	setp.lt.u32 	%p5, %r18, 8;
	mov.f32 	%f67, 0f00000000;
	mov.b32 	%r40, 0;
	@%p5 bra 	$L__BB0_5;
	and.b32  	%r40, %r18, 2147483640;
	neg.s32 	%r38, %r40;
	shl.b32 	%r7, %r19, 3;
	mul.wide.u32 	%rd9, %r3, 4;
	add.s64 	%rd10, %rd9, %rd2;
	add.s64 	%rd52, %rd10, 16;
	mov.f32 	%f67, 0f00000000;
	mul.wide.s32 	%rd13, %r19, 4;
	mov.u32 	%r37, %r2;
$L__BB0_4:
	.pragma "nounroll";
	ld.global.f32 	%f17, [%rd52+-16];
	mul.wide.s32 	%rd11, %r37, 4;
	add.s64 	%rd12, %rd1, %rd11;
	ld.global.f32 	%f18, [%rd12];
	fma.rn.f32 	%f19, %f17, %f18, %f67;
	ld.global.f32 	%f20, [%rd52+-12];
	add.s64 	%rd14, %rd12, %rd13;
	ld.global.f32 	%f21, [%rd14];
	fma.rn.f32 	%f22, %f20, %f21, %f19;
	ld.global.f32 	%f23, [%rd52+-8];
	add.s64 	%rd15, %rd14, %rd13;
	ld.global.f32 	%f24, [%rd15];
	fma.rn.f32 	%f25, %f23, %f24, %f22;
	ld.global.f32 	%f26, [%rd52+-4];
	add.s64 	%rd16, %rd15, %rd13;
	ld.global.f32 	%f27, [%rd16];
	fma.rn.f32 	%f28, %f26, %f27, %f25;
	ld.global.f32 	%f29, [%rd52];
	add.s64 	%rd17, %rd16, %rd13;
	ld.global.f32 	%f30, [%rd17];
	fma.rn.f32 	%f31, %f29, %f30, %f28;
	ld.global.f32 	%f32, [%rd52+4];
	add.s64 	%rd18, %rd17, %rd13;
	ld.global.f32 	%f33, [%rd18];
	fma.rn.f32 	%f34, %f32, %f33, %f31;
	ld.global.f32 	%f35, [%rd52+8];
	add.s64 	%rd19, %rd18, %rd13;
	ld.global.f32 	%f36, [%rd19];
	fma.rn.f32 	%f37, %f35, %f36, %f34;
	ld.global.f32 	%f38, [%rd52+12];
	add.s64 	%rd20, %rd19, %rd13;
	ld.global.f32 	%f39, [%rd20];
	fma.rn.f32 	%f67, %f38, %f39, %f37;
	add.s32 	%r38, %r38, 8;
	add.s32 	%r37, %r37, %r7;
	add.s64 	%rd52, %rd52, 32;
	setp.ne.s32 	%p6, %r38, 0;
	@%p6 bra 	$L__BB0_4;
$L__BB0_5:
	setp.eq.s32 	%p7, %r4, 0;
	@%p7 bra 	$L__BB0_13;
	and.b32  	%r13, %r18, 3;
	setp.lt.u32 	%p8, %r4, 4;
	@%p8 bra 	$L__BB0_8;
	add.s32 	%r29, %r40, %r3;
	mul.wide.u32 	%rd21, %r29, 4;
	add.s64 	%rd22, %rd2, %rd21;
	ld.global.f32 	%f41, [%rd22];
	mad.lo.s32 	%r30, %r40, %r19, %r2;
	mul.wide.s32 	%rd23, %r30, 4;
	add.s64 	%rd24, %rd1, %rd23;
	ld.global.f32 	%f42, [%rd24];
	fma.rn.f32 	%f43, %f41, %f42, %f67;
	cvt.u64.u32 	%rd25, %r3;
	cvt.u64.u32 	%rd26, %r40;
	add.s64 	%rd27, %rd26, %rd25;
	shl.b64 	%rd28, %rd27, 2;
	add.s64 	%rd29, %rd2, %rd28;
	ld.global.f32 	%f44, [%rd29+4];
	mul.wide.s32 	%rd30, %r19, 4;
	add.s64 	%rd31, %rd24, %rd30;
	ld.global.f32 	%f45, [%rd31];
	fma.rn.f32 	%f46, %f44, %f45, %f43;
	ld.global.f32 	%f47, [%rd29+8];
	add.s64 	%rd32, %rd31, %rd30;
	ld.global.f32 	%f48, [%rd32];
	fma.rn.f32 	%f49, %f47, %f48, %f46;
	ld.global.f32 	%f50, [%rd29+12];
	add.s64 	%rd33, %rd32, %rd30;
	ld.global.f32 	%f51, [%rd33];
	fma.rn.f32 	%f67, %f50, %f51, %f49;
	add.s32 	%r40, %r40, 4;
$L__BB0_8:
	setp.eq.s32 	%p9, %r13, 0;
	@%p9 bra 	$L__BB0_13;
	setp.eq.s32 	%p10, %r13, 1;
	@%p10 bra 	$L__BB0_11;
	add.s32 	%r31, %r40, %r3;
	mul.wide.u32 	%rd34, %r31, 4;
	add.s64 	%rd35, %rd2, %rd34;
	ld.global.f32 	%f53, [%rd35];
	mad.lo.s32 	%r32, %r40, %r19, %r2;
	mul.wide.s32 	%rd36, %r32, 4;
	add.s64 	%rd37, %rd1, %rd36;
	ld.global.f32 	%f54, [%rd37];
	fma.rn.f32 	%f55, %f53, %f54, %f67;
	cvt.u64.u32 	%rd38, %r3;
	cvt.u64.u32 	%rd39, %r40;
	add.s64 	%rd40, %rd39, %rd38;
	shl.b64 	%rd41, %rd40, 2;
	add.s64 	%rd42, %rd2, %rd41;
	ld.global.f32 	%f56, [%rd42+4];
	mul.wide.s32 	%rd43, %r19, 4;
	add.s64 	%rd44, %rd37, %rd43;
	ld.global.f32 	%f57, [%rd44];
	fma.rn.f32 	%f67, %f56, %f57, %f55;
	add.s32 	%r40, %r40, 2;
$L__BB0_11:
	and.b32  	%r33, %r18, 1;
	setp.eq.b32 	%p11, %r33, 1;
	not.pred 	%p12, %p11;
	@%p12 bra 	$L__BB0_13;
	add.s32 	%r34, %r40, %r3;
	mul.wide.u32 	%rd45, %r34, 4;
	add.s64 	%rd46, %rd2, %rd45;
	ld.global.f32 	%f58, [%rd46];
	mad.lo.s32 	%r35, %r40, %r19, %r2;
	mul.wide.s32 	%rd47, %r35, 4;
	add.s64 	%rd48, %rd1, %rd47;
	ld.global.f32 	%f59, [%rd48];
	fma.rn.f32 	%f67, %f58, %f59, %f67;
$L__BB0_13:
	mad.lo.s32 	%r36, %r20, %r1, %r2;
	cvta.to.global.u64 	%rd49, %rd6;
	mul.wide.s32 	%rd50, %r36, 4;
	add.s64 	%rd51, %rd49, %rd50;
	st.global.f32 	[%rd51], %f67;
$L__BB0_14:
	ret;

}
	// .globl	_Z13sigmoidKernelPfi
.visible .entry _Z13sigmoidKernelPfi(
	.param .u64 .ptr .align 1 _Z13sigmoidKernelPfi_param_0,
	.param .u32 _Z13sigmoidKernelPfi_param_1
)
{
	.reg .pred 	%p<2>;
	.reg .b32 	%r<8>;
	.reg .b32 	%f<15>;
	.reg .b64 	%rd<5>;
	.reg .b64 	%fd<4>;

	ld.param.u64 	%rd1, [_Z13sigmoidKernelPfi_param_0];
	ld.param.u32 	%r2, [_Z13sigmoidKernelPfi_param_1];
	mov.u32 	%r3, %ctaid.x;
	mov.u32 	%r4, %ntid.x;
	mov.u32 	%r5, %tid.x;
	mad.lo.s32 	%r1, %r3, %r4, %r5;
	setp.ge.s32 	%p1, %r1, %r2;
	@%p1 bra 	$L__BB1_2;
	cvta.to.global.u64 	%rd2, %rd1;
	mul.wide.s32 	%rd3, %r1, 4;
	add.s64 	%rd4, %rd2, %rd3;
	ld.global.f32 	%f1, [%rd4];
	fma.rn.f32 	%f2, %f1, 0fBBBB989D, 0f3F000000;
	cvt.sat.f32.f32 	%f3, %f2;
	mov.f32 	%f4, 0f4B400001;
	mov.f32 	%f5, 0f437C0000;
	fma.rm.f32 	%f6, %f3, %f5, %f4;
	add.f32 	%f7, %f6, 0fCB40007F;
	neg.f32 	%f8, %f7;
	fma.rn.f32 	%f9, %f1, 0fBFB8AA3B, %f8;
	fma.rn.f32 	%f10, %f1, 0fB2A57060, %f9;
	mov.b32 	%r6, %f6;
	shl.b32 	%r7, %r6, 23;
	mov.b32 	%f11, %r7;
	ex2.approx.ftz.f32 	%f12, %f10;
	mul.f32 	%f13, %f12, %f11;
	cvt.f64.f32 	%fd1, %f13;
	add.f64 	%fd2, %fd1, 0d3FF0000000000000;
	rcp.rn.f64 	%fd3, %fd2;
	cvt.rn.f32.f64 	%f14, %fd3;
	st.global.f32 	[%rd4], %f14;
$L__BB1_2:
	ret;

}
	// .globl	_Z20matrixAbsErrorKernelPfS_S_ii
.visible .entry _Z20matrixAbsErrorKernelPfS_S_ii(
	.param .u64 .ptr .align 1 _Z20matrixAbsErrorKernelPfS_S_ii_param_0,
	.param .u64 .ptr .align 1 _Z20matrixAbsErrorKernelPfS_S_ii_param_1,
	.param .u64 .ptr .align 1 _Z20matrixAbsErrorKernelPfS_S_ii_param_2,
	.param .u32 _Z20matrixAbsErrorKernelPfS_S_ii_param_3,
	.param .u32 _Z20matrixAbsErrorKernelPfS_S_ii_param_4
)
{
	.reg .pred 	%p<4>;
	.reg .b32 	%r<12>;
	.reg .b32 	%f<5>;
	.reg .b64 	%rd<11>;

	ld.param.u64 	%rd1, [_Z20matrixAbsErrorKernelPfS_S_ii_param_0];
	ld.param.u64 	%rd2, [_Z20matrixAbsErrorKernelPfS_S_ii_param_1];
	ld.param.u64 	%rd3, [_Z20matrixAbsErrorKernelPfS_S_ii_param_2];
	ld.param.u32 	%r3, [_Z20matrixAbsErrorKernelPfS_S_ii_param_3];
	ld.param.u32 	%r4, [_Z20matrixAbsErrorKernelPfS_S_ii_param_4];
	mov.u32 	%r5, %ctaid.y;
	mov.u32 	%r6, %ntid.y;
	mov.u32 	%r7, %tid.y;
	mad.lo.s32 	%r1, %r5, %r6, %r7;
	mov.u32 	%r8, %ctaid.x;
	mov.u32 	%r9, %ntid.x;
	mov.u32 	%r10, %tid.x;
	mad.lo.s32 	%r2, %r8, %r9, %r10;
	setp.ge.s32 	%p1, %r1, %r4;
	setp.ge.s32 	%p2, %r2, %r3;
	or.pred  	%p3, %p2, %p1;
	@%p3 bra 	$L__BB2_2;
	cvta.to.global.u64 	%rd4, %rd1;
	cvta.to.global.u64 	%rd5, %rd2;
	cvta.to.global.u64 	%rd6, %rd3;
	mad.lo.s32 	%r11, %r3, %r1, %r2;
	mul.wide.s32 	%rd7, %r11, 4;
	add.s64 	%rd8, %rd4, %rd7;
	ld.global.f32 	%f1, [%rd8];
	add.s64 	%rd9, %rd5, %rd7;
	ld.global.f32 	%f2, [%rd9];
	sub.f32 	%f3, %f1, %f2;
	mul.f32 	%f4, %f3, %f3;
	add.s64 	%rd10, %rd6, %rd7;
	st.global.f32 	[%rd10], %f4;
$L__BB2_2:
	ret;

}
	// .globl	_Z14absErrorKernelPfS_S_i
.visible .entry _Z14absErrorKernelPfS_S_i(
	.param .u64 .ptr .align 1 _Z14absErrorKernelPfS_S_i_param_0,
	.param .u64 .ptr .align 1 _Z14absErrorKernelPfS_S_i_param_1,
	.param .u64 .ptr .align 1 _Z14absErrorKernelPfS_S_i_param_2,
	.param .u32 _Z14absErrorKernelPfS_S_i_param_3
)
{
	.reg .pred 	%p<2>;
	.reg .b32 	%r<6>;
	.reg .b32 	%f<5>;
	.reg .b64 	%rd<11>;

	ld.param.u64 	%rd1, [_Z14absErrorKernelPfS_S_i_param_0];
	ld.param.u64 	%rd2, [_Z14absErrorKernelPfS_S_i_param_1];
	ld.param.u64 	%rd3, [_Z14absErrorKernelPfS_S_i_param_2];
	ld.param.u32 	%r2, [_Z14absErrorKernelPfS_S_i_param_3];
	mov.u32 	%r3, %ctaid.x;
	mov.u32 	%r4, %ntid.x;
	mov.u32 	%r5, %tid.x;
	mad.lo.s32 	%r1, %r3, %r4, %r5;
	setp.ge.s32 	%p1, %r1, %r2;
	@%p1 bra 	$L__BB3_2;
	cvta.to.global.u64 	%rd4, %rd1;
	cvta.to.global.u64 	%rd5, %rd2;
	cvta.to.global.u64 	%rd6, %rd3;
	mul.wide.s32 	%rd7, %r1, 4;
	add.s64 	%rd8, %rd4, %rd7;
	ld.global.f32 	%f1, [%rd8];
	add.s64 	%rd9, %rd5, %rd7;
	ld.global.f32 	%f2, [%rd9];
	sub.f32 	%f3, %f1, %f2;
	mul.f32 	%f4, %f3, %f3;
	add.s64 	%rd10, %rd6, %rd7;
	st.global.f32 	[%rd10], %f4;
$L__BB3_2:
	ret;

}
	// .globl	_Z26updateParamsAbsErrorKernelPfS_S_S_if
.visible .entry _Z26updateParamsAbsErrorKernelPfS_S_S_if(
	.param .u64 .ptr .align 1 _Z26updateParamsAbsErrorKernelPfS_S_S_if_param_0,
	.param .u64 .ptr .align 1 _Z26updateParamsAbsErrorKernelPfS_S_S_if_param_1,
	.param .u64 .ptr .align 1 _Z26updateParamsAbsErrorKernelPfS_S_S_if_param_2,
	.param .u64 .ptr .align 1 _Z26updateParamsAbsErrorKernelPfS_S_S_if_param_3,
	.param .u32 _Z26updateParamsAbsErrorKernelPfS_S_S_if_param_4,
	.param .f32 _Z26updateParamsAbsErrorKernelPfS_S_S_if_param_5
)
{
	.reg .pred 	%p<2>;
	.reg .b32 	%r<6>;
	.reg .b32 	%f<10>;
	.reg .b64 	%rd<12>;

	ld.param.u64 	%rd1, [_Z26updateParamsAbsErrorKernelPfS_S_S_if_param_0];
	ld.param.u64 	%rd2, [_Z26updateParamsAbsErrorKernelPfS_S_S_if_param_1];
	ld.param.u64 	%rd3, [_Z26updateParamsAbsErrorKernelPfS_S_S_if_param_2];
	ld.param.u64 	%rd4, [_Z26updateParamsAbsErrorKernelPfS_S_S_if_param_3];
	ld.param.u32 	%r2, [_Z26updateParamsAbsErrorKernelPfS_S_S_if_param_4];
	ld.param.f32 	%f1, [_Z26updateParamsAbsErrorKernelPfS_S_S_if_param_5];
	mov.u32 	%r3, %ctaid.x;
	mov.u32 	%r4, %ntid.x;
	mov.u32 	%r5, %tid.x;
	mad.lo.s32 	%r1, %r3, %r4, %r5;
	setp.ge.s32 	%p1, %r1, %r2;
	@%p1 bra 	$L__BB4_2;
	cvta.to.global.u64 	%rd5, %rd1;
	cvta.to.global.u64 	%rd6, %rd2;
	cvta.to.global.u64 	%rd7, %rd4;
	cvta.to.global.u64 	%rd8, %rd3;
	ld.global.f32 	%f2, [%rd5];
	ld.global.f32 	%f3, [%rd6];
	mul.wide.s32 	%rd9, %r1, 4;
	add.s64 	%rd10, %rd7, %rd9;
	ld.global.f32 	%f4, [%rd10];
	add.s64 	%rd11, %rd8, %rd9;
	ld.global.f32 	%f5, [%rd11];
	sub.f32 	%f6, %f2, %f3;
	mul.f32 	%f7, %f1, %f6;
	mul.f32 	%f8, %f4, %f7;
	sub.f32 	%f9, %f5, %f8;
	st.global.f32 	[%rd11], %f9;
$L__BB4_2:
	ret;

}
	// .globl	_Z18crossEntropyKernelPfS_S_i
.visible .entry _Z18crossEntropyKernelPfS_S_i(
	.param .u64 .ptr .align 1 _Z18crossEntropyKernelPfS_S_i_param_0,
	.param .u64 .ptr .align 1 _Z18crossEntropyKernelPfS_S_i_param_1,
	.param .u64 .ptr .align 1 _Z18crossEntropyKernelPfS_S_i_param_2,
	.param .u32 _Z18crossEntropyKernelPfS_S_i_param_3
)
{
	.reg .pred 	%p<5>;
	.reg .b32 	%r<14>;
	.reg .b32 	%f<41>;
	.reg .b64 	%rd<12>;

	ld.param.u64 	%rd1, [_Z18crossEntropyKernelPfS_S_i_param_0];
	ld.param.u64 	%rd2, [_Z18crossEntropyKernelPfS_S_i_param_1];
	ld.param.u64 	%rd3, [_Z18crossEntropyKernelPfS_S_i_param_2];
	ld.param.u32 	%r3, [_Z18crossEntropyKernelPfS_S_i_param_3];
	mov.u32 	%r4, %ctaid.x;
	mov.u32 	%r5, %ntid.x;
	mov.u32 	%r6, %tid.x;
	mad.lo.s32 	%r1, %r4, %r5, %r6;
	setp.ge.s32 	%p1, %r1, %r3;
	@%p1 bra 	$L__BB5_4;
	cvta.to.global.u64 	%rd4, %rd1;
	cvta.to.global.u64 	%rd5, %rd2;
	mul.wide.s32 	%rd6, %r1, 4;
	add.s64 	%rd7, %rd4, %rd6;
	ld.global.f32 	%f5, [%rd7];
	add.s64 	%rd8, %rd5, %rd6;
	ld.global.f32 	%f6, [%rd8];
	neg.f32 	%f7, %f6;
	mul.f32 	%f8, %f5, %f7;
	fma.rn.f32 	%f9, %f8, 0f3BBB989D, 0f3F000000;
	cvt.sat.f32.f32 	%f10, %f9;
	mov.f32 	%f11, 0f4B400001;
	mov.f32 	%f12, 0f437C0000;
	fma.rm.f32 	%f13, %f10, %f12, %f11;
	add.f32 	%f14, %f13, 0fCB40007F;
	neg.f32 	%f15, %f14;
	fma.rn.f32 	%f16, %f8, 0f3FB8AA3B, %f15;
	fma.rn.f32 	%f17, %f8, 0f32A57060, %f16;
	mov.b32 	%r7, %f13;
	shl.b32 	%r8, %r7, 23;
	mov.b32 	%f18, %r8;
	ex2.approx.ftz.f32 	%f19, %f17;
	mul.f32 	%f1, %f19, %f18;
	mov.f32 	%f20, 0f3F800000;
	add.rz.f32 	%f21, %f1, %f20;
	mov.b32 	%r9, %f21;
	add.s32 	%r10, %r9, -1061158912;
	and.b32  	%r11, %r10, -8388608;
	mov.b32 	%r2, %f1;
	sub.s32 	%r12, %r2, %r11;
	mov.b32 	%f22, %r12;
	sub.s32 	%r13, 1082130432, %r11;
	mov.b32 	%f23, %r13;
	fma.rn.f32 	%f24, %f23, 0f3E800000, 0fBF800000;
	add.f32 	%f25, %f24, %f22;
	cvt.rn.f32.s32 	%f26, %r11;
	mul.f32 	%f27, %f26, 0f34000000;
	fma.rn.f32 	%f28, %f25, 0fBD39BF78, 0f3DD80012;
	fma.rn.f32 	%f29, %f28, %f25, 0fBE0778E0;
	fma.rn.f32 	%f30, %f29, %f25, 0f3E146475;
	fma.rn.f32 	%f31, %f30, %f25, 0fBE2A68DD;
	fma.rn.f32 	%f32, %f31, %f25, 0f3E4CAF9E;
	fma.rn.f32 	%f33, %f32, %f25, 0fBE800042;
	fma.rn.f32 	%f34, %f33, %f25, 0f3EAAAAE6;
	fma.rn.f32 	%f35, %f34, %f25, 0fBF000000;
	mul.f32 	%f36, %f25, %f35;
	fma.rn.f32 	%f37, %f36, %f25, %f25;
	fma.rn.f32 	%f40, %f27, 0f3F317218, %f37;
	setp.lt.u32 	%p2, %r2, 2139095040;
	@%p2 bra 	$L__BB5_3;
	setp.gt.s32 	%p3, %r2, -1082130432;
	fma.rn.f32 	%f38, %f1, 0f7F800000, 0f7F800000;
	selp.f32 	%f39, %f38, %f40, %p3;
	setp.eq.f32 	%p4, %f1, 0f00000000;
	selp.f32 	%f40, 0f80000000, %f39, %p4;
$L__BB5_3:
	cvta.to.global.u64 	%rd9, %rd3;
	add.s64 	%rd11, %rd9, %rd6;
	st.global.f32 	[%rd11], %f40;
$L__BB5_4:
	ret;

}
	// .globl	_Z12reduceKernelPfS_i
.visible .entry _Z12reduceKernelPfS_i(
	.param .u64 .ptr .align 1 _Z12reduceKernelPfS_i_param_0,
	.param .u64 .ptr .align 1 _Z12reduceKernelPfS_i_param_1,
	.param .u32 _Z12reduceKernelPfS_i_param_2
)
{
	.reg .pred 	%p<11>;
	.reg .b32 	%r<12>;
	.reg .b32 	%f<28>;
	.reg .b64 	%rd<11>;
	// demoted variable
	.shared .align 4 .b8 _ZZ12reduceKernelPfS_iE10partialSum[1024];
	ld.param.u64 	%rd3, [_Z12reduceKernelPfS_i_param_0];
	ld.param.u64 	%rd2, [_Z12reduceKernelPfS_i_param_1];
	ld.param.u32 	%r6, [_Z12reduceKernelPfS_i_param_2];
	cvta.to.global.u64 	%rd1, %rd3;
	mov.u32 	%r1, %tid.x;
	mov.u32 	%r2, %ctaid.x;
	shl.b32 	%r7, %r2, 8;
	add.s32 	%r3, %r7, %r1;
	setp.ge.u32 	%p1, %r3, %r6;
	shl.b32 	%r8, %r1, 2;
	mov.u32 	%r9, _ZZ12reduceKernelPfS_iE10partialSum;
	add.s32 	%r4, %r9, %r8;
	@%p1 bra 	$L__BB6_2;
	mul.wide.u32 	%rd4, %r3, 4;
	add.s64 	%rd5, %rd1, %rd4;
	ld.global.f32 	%f1, [%rd5];
	st.shared.f32 	[%r4], %f1;
	bra.uni 	$L__BB6_3;
$L__BB6_2:
	mov.b32 	%r10, 0;
	st.shared.u32 	[%r4], %r10;
$L__BB6_3:
	add.s32 	%r5, %r3, 128;
	setp.ge.u32 	%p2, %r5, %r6;
	@%p2 bra 	$L__BB6_5;
	mul.wide.u32 	%rd6, %r5, 4;
	add.s64 	%rd7, %rd1, %rd6;
	ld.global.f32 	%f2, [%rd7];
	st.shared.f32 	[%r4+512], %f2;
	bra.uni 	$L__BB6_6;
$L__BB6_5:
	mov.b32 	%r11, 0;
	st.shared.u32 	[%r4+512], %r11;
$L__BB6_6:
	bar.sync 	0;
	setp.gt.u32 	%p3, %r1, 127;
	@%p3 bra 	$L__BB6_8;
	ld.shared.f32 	%f3, [%r4+512];
	ld.shared.f32 	%f4, [%r4];
	add.f32 	%f5, %f3, %f4;
	st.shared.f32 	[%r4], %f5;
$L__BB6_8:
	bar.sync 	0;
	setp.gt.u32 	%p4, %r1, 63;
	@%p4 bra 	$L__BB6_10;
	ld.shared.f32 	%f6, [%r4+256];
	ld.shared.f32 	%f7, [%r4];
	add.f32 	%f8, %f6, %f7;
	st.shared.f32 	[%r4], %f8;
$L__BB6_10:
	bar.sync 	0;
	setp.gt.u32 	%p5, %r1, 31;
	@%p5 bra 	$L__BB6_12;
	ld.shared.f32 	%f9, [%r4+128];
	ld.shared.f32 	%f10, [%r4];
	add.f32 	%f11, %f9, %f10;
	st.shared.f32 	[%r4], %f11;
$L__BB6_12:
	bar.sync 	0;
	setp.gt.u32 	%p6, %r1, 15;
	@%p6 bra 	$L__BB6_14;
	ld.shared.f32 	%f12, [%r4+64];
	ld.shared.f32 	%f13, [%r4];
	add.f32 	%f14, %f12, %f13;
	st.shared.f32 	[%r4], %f14;
$L__BB6_14:
	bar.sync 	0;
	setp.gt.u32 	%p7, %r1, 7;
	@%p7 bra 	$L__BB6_16;
	ld.shared.f32 	%f15, [%r4+32];
	ld.shared.f32 	%f16, [%r4];
	add.f32 	%f17, %f15, %f16;
	st.shared.f32 	[%r4], %f17;
$L__BB6_16:
	bar.sync 	0;
	setp.gt.u32 	%p8, %r1, 3;
	@%p8 bra 	$L__BB6_18;
	ld.shared.f32 	%f18, [%r4+16];
	ld.shared.f32 	%f19, [%r4];
	add.f32 	%f20, %f18, %f19;
	st.shared.f32 	[%r4], %f20;
$L__BB6_18:
	bar.sync 	0;
	setp.gt.u32 	%p9, %r1, 1;
	@%p9 bra 	$L__BB6_20;
	ld.shared.f32 	%f21, [%r4+8];
	ld.shared.f32 	%f22, [%r4];
	add.f32 	%f23, %f21, %f22;
	st.shared.f32 	[%r4], %f23;
$L__BB6_20:
	bar.sync 	0;
	setp.ne.s32 	%p10, %r1, 0;
	@%p10 bra 	$L__BB6_22;
	ld.shared.f32 	%f24, [_ZZ12reduceKernelPfS_iE10partialSum+4];
	ld.shared.f32 	%f25, [%r4];
	add.f32 	%f26, %f24, %f25;
	st.shared.f32 	[%r4], %f26;
	ld.shared.f32 	%f27, [_ZZ12reduceKernelPfS_iE10partialSum];
	cvta.to.global.u64 	%rd8, %rd2;
	mul.wide.u32 	%rd9, %r2, 4;
	add.s64 	%rd10, %rd8, %rd9;
	st.global.f32 	[%rd10], %f27;
$L__BB6_22:
	ret;

}


// ===== COMPILED SASS (sm_100) =====

	.target	sm_100

	.elftype	@"ET_EXEC"


//--------------------- .note.nv.tkinfo           --------------------------
	.section	.note.nv.tkinfo,"",@"SHT_NOTE"
	.sectionflags	@"SHF_NOTE_NV_TKINFO"
	.tkinfo
        /*0018*/ 	.word	0x00000002
        /*0030*/ 	.string	""
        /*0030*/ 	.string	"ptxas"
        /*0030*/ 	.string	"Cuda compilation tools, release 13.0, V13.0.88"
        /*0030*/ 	.string	"Build cuda_13.0.r13.0/compiler.36424714_0"
        /*0030*/ 	.string	"-arch sm_100 -m 64 "



//--------------------- .note.nv.cuinfo           --------------------------
	.section	.note.nv.cuinfo,"",@"SHT_NOTE"
	.sectionflags	@"SHF_NOTE_NV_CUINFO"
        /*0018*/ 	.short	0x0002
        /*001a*/ 	.short	0x0064
        /*001c*/ 	.short	0x0082
	.zero		2


//--------------------- .nv.info                  --------------------------
	.section	.nv.info,"",@"SHT_CUDA_INFO"
	.align	4


	//----- nvinfo : EIATTR_REGCOUNT
	.align		4
        /*0000*/ 	.byte	0x04, 0x2f
        /*0002*/ 	.short	(.L_1 - .L_0)
	.align		4
.L_0:
        /*0004*/ 	.word	index@(_Z15matrixMulKernelPfS_S_iiii)
        /*0008*/ 	.word	0x00000020


	//----- nvinfo : EIATTR_FRAME_SIZE
	.align		4
.L_1:
        /*000c*/ 	.byte	0x04, 0x11
        /*000e*/ 	.short	(.L_3 - .L_2)
	.align		4
.L_2:
        /*0010*/ 	.word	index@(_Z15matrixMulKernelPfS_S_iiii)
        /*0014*/ 	.word	0x00000000


	//----- nvinfo : EIATTR_REGCOUNT
	.align		4
.L_3:
        /*0018*/ 	.byte	0x04, 0x2f
        /*001a*/ 	.short	(.L_5 - .L_4)
	.align		4
.L_4:
        /*001c*/ 	.word	index@(_Z13sigmoidKernelPfi)
        /*0020*/ 	.word	0x0000000f


	//----- nvinfo : EIATTR_FRAME_SIZE
	.align		4
.L_5:
        /*0024*/ 	.byte	0x04, 0x11
        /*0026*/ 	.short	(.L_7 - .L_6)
	.align		4
.L_6:
        /*0028*/ 	.word	index@($__internal_0_$__cuda_sm20_dblrcp_rn_slowpath_v3)
        /*002c*/ 	.word	0x00000000


	//----- nvinfo : EIATTR_FRAME_SIZE
	.align		4
.L_7:
        /*0030*/ 	.byte	0x04, 0x11
        /*0032*/ 	.short	(.L_9 - .L_8)
	.align		4
.L_8:
        /*0034*/ 	.word	index@(_Z13sigmoidKernelPfi)
        /*0038*/ 	.word	0x00000000


	//----- nvinfo : EIATTR_REGCOUNT
	.align		4
.L_9:
        /*003c*/ 	.byte	0x04, 0x2f
        /*003e*/ 	.short	(.L_11 - .L_10)
	.align		4
.L_10:
        /*0040*/ 	.word	index@(_Z20matrixAbsErrorKernelPfS_S_ii)
        /*0044*/ 	.word	0x0000000c


	//----- nvinfo : EIATTR_FRAME_SIZE
	.align		4
.L_11:
        /*0048*/ 	.byte	0x04, 0x11
        /*004a*/ 	.short	(.L_13 - .L_12)
	.align		4
.L_12:
        /*004c*/ 	.word	index@(_Z20matrixAbsErrorKernelPfS_S_ii)
        /*0050*/ 	.word	0x00000000


	//----- nvinfo : EIATTR_REGCOUNT
	.align		4
.L_13:
        /*0054*/ 	.byte	0x04, 0x2f
        /*0056*/ 	.short	(.L_15 - .L_14)
	.align		4
.L_14:
        /*0058*/ 	.word	index@(_Z14absErrorKernelPfS_S_i)
        /*005c*/ 	.word	0x0000000c


	//----- nvinfo : EIATTR_FRAME_SIZE
	.align		4
.L_15:
        /*0060*/ 	.byte	0x04, 0x11
        /*0062*/ 	.short	(.L_17 - .L_16)
	.align		4
.L_16:
        /*0064*/ 	.word	index@(_Z14absErrorKernelPfS_S_i)
        /*0068*/ 	.word	0x00000000


	//----- nvinfo : EIATTR_REGCOUNT
	.align		4
.L_17:
        /*006c*/ 	.byte	0x04, 0x2f
        /*006e*/ 	.short	(.L_19 - .L_18)
	.align		4
.L_18:
        /*0070*/ 	.word	index@(_Z26updateParamsAbsErrorKernelPfS_S_S_if)
        /*0074*/ 	.word	0x0000000e


	//----- nvinfo : EIATTR_FRAME_SIZE
	.align		4
.L_19:
        /*0078*/ 	.byte	0x04, 0x11
        /*007a*/ 	.short	(.L_21 - .L_20)
	.align		4
.L_20:
        /*007c*/ 	.word	index@(_Z26updateParamsAbsErrorKernelPfS_S_S_if)
        /*0080*/ 	.word	0x00000000


	//----- nvinfo : EIATTR_REGCOUNT
	.align		4
.L_21:
        /*0084*/ 	.byte	0x04, 0x2f
        /*0086*/ 	.short	(.L_23 - .L_22)
	.align		4
.L_22:
        /*0088*/ 	.word	index@(_Z18crossEntropyKernelPfS_S_i)
        /*008c*/ 	.word	0x0000000c


	//----- nvinfo : EIATTR_FRAME_SIZE
	.align		4
.L_23:
        /*0090*/ 	.byte	0x04, 0x11
        /*0092*/ 	.short	(.L_25 - .L_24)
	.align		4
.L_24:
        /*0094*/ 	.word	index@(_Z18crossEntropyKernelPfS_S_i)
        /*0098*/ 	.word	0x00000000


	//----- nvinfo : EIATTR_REGCOUNT
	.align		4
.L_25:
        /*009c*/ 	.byte	0x04, 0x2f
        /*009e*/ 	.short	(.L_27 - .L_26)
	.align		4
.L_26:
        /*00a0*/ 	.word	index@(_Z12reduceKernelPfS_i)
        /*00a4*/ 	.word	0x0000000c


	//----- nvinfo : EIATTR_FRAME_SIZE
	.align		4
.L_27:
        /*00a8*/ 	.byte	0x04, 0x11
        /*00aa*/ 	.short	(.L_29 - .L_28)
	.align		4
.L_28:
        /*00ac*/ 	.word	index@(_Z12reduceKernelPfS_i)
        /*00b0*/ 	.word	0x00000000


	//----- nvinfo : EIATTR_MIN_STACK_SIZE
	.align		4
.L_29:
        /*00b4*/ 	.byte	0x04, 0x12
        /*00b6*/ 	.short	(.L_31 - .L_30)
	.align		4
.L_30:
        /*00b8*/ 	.word	index@(_Z12reduceKernelPfS_i)
        /*00bc*/ 	.word	0x00000000


	//----- nvinfo : EIATTR_MIN_STACK_SIZE
	.align		4
.L_31:
        /*00c0*/ 	.byte	0x04, 0x12
        /*00c2*/ 	.short	(.L_33 - .L_32)
	.align		4
.L_32:
        /*00c4*/ 	.word	index@(_Z18crossEntropyKernelPfS_S_i)
        /*00c8*/ 	.word	0x00000000


	//----- nvinfo : EIATTR_MIN_STACK_SIZE
	.align		4
.L_33:
        /*00cc*/ 	.byte	0x04, 0x12
        /*00ce*/ 	.short	(.L_35 - .L_34)
	.align		4
.L_34:
        /*00d0*/ 	.word	index@(_Z26updateParamsAbsErrorKernelPfS_S_S_if)
        /*00d4*/ 	.word	0x00000000


	//----- nvinfo : EIATTR_MIN_STACK_SIZE
	.align		4
.L_35:
        /*00d8*/ 	.byte	0x04, 0x12
        /*00da*/ 	.short	(.L_37 - .L_36)
	.align		4
.L_36:
        /*00dc*/ 	.word	index@(_Z14absErrorKernelPfS_S_i)
        /*00e0*/ 	.word	0x00000000


	//----- nvinfo : EIATTR_MIN_STACK_SIZE
	.align		4
.L_37:
        /*00e4*/ 	.byte	0x04, 0x12
        /*00e6*/ 	.short	(.L_39 - .L_38)
	.align		4
.L_38:
        /*00e8*/ 	.word	index@(_Z20matrixAbsErrorKernelPfS_S_ii)
        /*00ec*/ 	.word	0x00000000


	//----- nvinfo : EIATTR_MIN_STACK_SIZE
	.align		4
.L_39:
        /*00f0*/ 	.byte	0x04, 0x12
        /*00f2*/ 	.short	(.L_41 - .L_40)
	.align		4
.L_40:
        /*00f4*/ 	.word	index@(_Z13sigmoidKernelPfi)
        /*00f8*/ 	.word	0x00000000


	//----- nvinfo : EIATTR_MIN_STACK_SIZE
	.align		4
.L_41:
        /*00fc*/ 	.byte	0x04, 0x12
        /*00fe*/ 	.short	(.L_43 - .L_42)
	.align		4
.L_42:
        /*0100*/ 	.word	index@(_Z15matrixMulKernelPfS_S_iiii)
        /*0104*/ 	.word	0x00000000
.L_43:


//--------------------- .nv.compat                --------------------------
	.section	.nv.compat,"",@"SHT_CUDA_COMPAT_INFO"
	.align	4
        /*0000*/ 	.byte	0x02, 0x09, 0x00, 0x00, 0x02, 0x02, 0x01, 0x00, 0x02, 0x05, 0x05, 0x00, 0x03, 0x07, 0x01, 0x01
        /*0010*/ 	.byte	0x02, 0x03, 0x00, 0x00, 0x02, 0x06, 0x01, 0x00, 0x04, 0x0b, 0x08, 0x00, 0x01, 0x00, 0x00, 0x00
        /*0020*/ 	.byte	0x00, 0x00, 0x00, 0x00


//--------------------- .nv.info._Z12reduceKernelPfS_i --------------------------
	.section	.nv.info._Z12reduceKernelPfS_i,"",@"SHT_CUDA_INFO"
	.sectionflags	@""
	.align	4


	//----- nvinfo : EIATTR_CUDA_API_VERSION
	.align		4
        /*0000*/ 	.byte	0x04, 0x37
        /*0002*/ 	.short	(.L_45 - .L_44)
.L_44:
        /*0004*/ 	.word	0x00000082


	//----- nvinfo : EIATTR_KPARAM_INFO
	.align		4
.L_45:
        /*0008*/ 	.byte	0x04, 0x17
        /*000a*/ 	.short	(.L_47 - .L_46)
.L_46:
        /*000c*/ 	.word	0x00000000
        /*0010*/ 	.short	0x0002
        /*0012*/ 	.short	0x0010
        /*0014*/ 	.byte	0x00, 0xf0, 0x11, 0x00


	//----- nvinfo : EIATTR_KPARAM_INFO
	.align		4
.L_47:
        /*0018*/ 	.byte	0x04, 0x17
        /*001a*/ 	.short	(.L_49 - .L_48)
.L_48:
        /*001c*/ 	.word	0x00000000
        /*0020*/ 	.short	0x0001
        /*0022*/ 	.short	0x0008
        /*0024*/ 	.byte	0x00, 0xf5, 0x21, 0x00


	//----- nvinfo : EIATTR_KPARAM_INFO
	.align		4
.L_49:
        /*0028*/ 	.byte	0x04, 0x17
        /*002a*/ 	.short	(.L_51 - .L_50)
.L_50:
        /*002c*/ 	.word	0x00000000
        /*0030*/ 	.short	0x0000
        /*0032*/ 	.short	0x0000
        /*0034*/ 	.byte	0x00, 0xf5, 0x21, 0x00


	//----- nvinfo : EIATTR_SPARSE_MMA_MASK
	.align		4
.L_51:
        /*0038*/ 	.byte	0x03, 0x50
        /*003a*/ 	.short	0x0000


	//----- nvinfo : EIATTR_MAXREG_COUNT
	.align		4
        /*003c*/ 	.byte	0x03, 0x1b
        /*003e*/ 	.short	0x00ff


	//----- nvinfo : EIATTR_NUM_BARRIERS
	.align		4
        /*0040*/ 	.byte	0x02, 0x4c
        /*0042*/ 	.byte	0x01
	.zero		1


	//----- nvinfo : EIATTR_MERCURY_ISA_VERSION
	.align		4
        /*0044*/ 	.byte	0x03, 0x5f
        /*0046*/ 	.short	0x0101


	//----- nvinfo : EIATTR_VRC_CTA_INIT_COUNT
	.align		4
        /*0048*/ 	.byte	0x02, 0x4a
	.zero		1
	.zero		1


	//----- nvinfo : EIATTR_EXIT_INSTR_OFFSETS
	.align		4
        /*004c*/ 	.byte	0x04, 0x1c
        /*004e*/ 	.short	(.L_53 - .L_52)


	//   ....[0]....
.L_52:
        /*0050*/ 	.word	0x00000470


	//   ....[1]....
        /*0054*/ 	.word	0x00000500


	//----- nvinfo : EIATTR_CRS_STACK_SIZE
	.align		4
.L_53:
        /*0058*/ 	.byte	0x04, 0x1e
        /*005a*/ 	.short	(.L_55 - .L_54)
.L_54:
        /*005c*/ 	.word	0x00000000


	//----- nvinfo : EIATTR_CBANK_PARAM_SIZE
	.align		4
.L_55:
        /*0060*/ 	.byte	0x03, 0x19
        /*0062*/ 	.short	0x0014


	//----- nvinfo : EIATTR_PARAM_CBANK
	.align		4
        /*0064*/ 	.byte	0x04, 0x0a
        /*0066*/ 	.short	(.L_57 - .L_56)
	.align		4
.L_56:
        /*0068*/ 	.word	index@(.nv.constant0._Z12reduceKernelPfS_i)
        /*006c*/ 	.short	0x0380
        /*006e*/ 	.short	0x0014


	//----- nvinfo : EIATTR_SW_WAR
	.align		4
.L_57:
        /*0070*/ 	.byte	0x04, 0x36
        /*0072*/ 	.short	(.L_59 - .L_58)
.L_58:
        /*0074*/ 	.word	0x00000008
.L_59:


//--------------------- .nv.info._Z18crossEntropyKernelPfS_S_i --------------------------
	.section	.nv.info._Z18crossEntropyKernelPfS_S_i,"",@"SHT_CUDA_INFO"
	.sectionflags	@""
	.align	4


	//----- nvinfo : EIATTR_CUDA_API_VERSION
	.align		4
        /*0000*/ 	.byte	0x04, 0x37
        /*0002*/ 	.short	(.L_61 - .L_60)
.L_60:
        /*0004*/ 	.word	0x00000082


	//----- nvinfo : EIATTR_KPARAM_INFO
	.align		4
.L_61:
        /*0008*/ 	.byte	0x04, 0x17
        /*000a*/ 	.short	(.L_63 - .L_62)
.L_62:
        /*000c*/ 	.word	0x00000000
        /*0010*/ 	.short	0x0003
        /*0012*/ 	.short	0x0018
        /*0014*/ 	.byte	0x00, 0xf0, 0x11, 0x00


	//----- nvinfo : EIATTR_KPARAM_INFO
	.align		4
.L_63:
        /*0018*/ 	.byte	0x04, 0x17
        /*001a*/ 	.short	(.L_65 - .L_64)
.L_64:
        /*001c*/ 	.word	0x00000000
        /*0020*/ 	.short	0x0002
        /*0022*/ 	.short	0x0010
        /*0024*/ 	.byte	0x00, 0xf5, 0x21, 0x00


	//----- nvinfo : EIATTR_KPARAM_INFO
	.align		4
.L_65:
        /*0028*/ 	.byte	0x04, 0x17
        /*002a*/ 	.short	(.L_67 - .L_66)
.L_66:
        /*002c*/ 	.word	0x00000000
        /*0030*/ 	.short	0x0001
        /*0032*/ 	.short	0x0008
        /*0034*/ 	.byte	0x00, 0xf5, 0x21, 0x00


	//----- nvinfo : EIATTR_KPARAM_INFO
	.align		4
.L_67:
        /*0038*/ 	.byte	0x04, 0x17
        /*003a*/ 	.short	(.L_69 - .L_68)
.L_68:
        /*003c*/ 	.word	0x00000000
        /*0040*/ 	.short	0x0000
        /*0042*/ 	.short	0x0000
        /*0044*/ 	.byte	0x00, 0xf5, 0x21, 0x00


	//----- nvinfo : EIATTR_SPARSE_MMA_MASK
	.align		4
.L_69:
        /*0048*/ 	.byte	0x03, 0x50
        /*004a*/ 	.short	0x0000


	//----- nvinfo : EIATTR_MAXREG_COUNT
	.align		4
        /*004c*/ 	.byte	0x03, 0x1b
        /*004e*/ 	.short	0x00ff


	//----- nvinfo : EIATTR_MERCURY_ISA_VERSION
	.align		4
        /*0050*/ 	.byte	0x03, 0x5f
        /*0052*/ 	.short	0x0101


	//----- nvinfo : EIATTR_VRC_CTA_INIT_COUNT
	.align		4
        /*0054*/ 	.byte	0x02, 0x4a
	.zero		1
	.zero		1


	//----- nvinfo : EIATTR_EXIT_INSTR_OFFSETS
	.align		4
        /*0058*/ 	.byte	0x04, 0x1c
        /*005a*/ 	.short	(.L_71 - .L_70)


	//   ....[0]....
.L_70:
        /*005c*/ 	.word	0x00000070


	//   ....[1]....
        /*0060*/ 	.word	0x00000390


	//----- nvinfo : EIATTR_CBANK_PARAM_SIZE
	.align		4
.L_71:
        /*0064*/ 	.byte	0x03, 0x19
        /*0066*/ 	.short	0x001c


	//----- nvinfo : EIATTR_PARAM_CBANK
	.align		4
        /*0068*/ 	.byte	0x04, 0x0a
        /*006a*/ 	.short	(.L_73 - .L_72)
	.align		4
.L_72:
        /*006c*/ 	.word	index@(.nv.constant0._Z18crossEntropyKernelPfS_S_i)
        /*0070*/ 	.short	0x0380
        /*0072*/ 	.short	0x001c


	//----- nvinfo : EIATTR_SW_WAR
	.align		4
.L_73:
        /*0074*/ 	.byte	0x04, 0x36
        /*0076*/ 	.short	(.L_75 - .L_74)
.L_74:
        /*0078*/ 	.word	0x00000008
.L_75:


//--------------------- .nv.info._Z26updateParamsAbsErrorKernelPfS_S_S_if --------------------------
	.section	.nv.info._Z26updateParamsAbsErrorKernelPfS_S_S_if,"",@"SHT_CUDA_INFO"
	.sectionflags	@""
	.align	4


	//----- nvinfo : EIATTR_CUDA_API_VERSION
	.align		4
        /*0000*/ 	.byte	0x04, 0x37
        /*0002*/ 	.short	(.L_77 - .L_76)
.L_76:
        /*0004*/ 	.word	0x00000082


	//----- nvinfo : EIATTR_KPARAM_INFO
	.align		4
.L_77:
        /*0008*/ 	.byte	0x04, 0x17
        /*000a*/ 	.short	(.L_79 - .L_78)
.L_78:
        /*000c*/ 	.word	0x00000000
        /*0010*/ 	.short	0x0005
        /*0012*/ 	.short	0x0024
        /*0014*/ 	.byte	0x00, 0xf0, 0x11, 0x00


	//----- nvinfo : EIATTR_KPARAM_INFO
	.align		4
.L_79:
        /*0018*/ 	.byte	0x04, 0x17
        /*001a*/ 	.short	(.L_81 - .L_80)
.L_80:
        /*001c*/ 	.word	0x00000000
        /*0020*/ 	.short	0x0004
        /*0022*/ 	.short	0x0020
        /*0024*/ 	.byte	0x00, 0xf0, 0x11, 0x00


	//----- nvinfo : EIATTR_KPARAM_INFO
	.align		4
.L_81:
        /*0028*/ 	.byte	0x04, 0x17
        /*002a*/ 	.short	(.L_83 - .L_82)
.L_82:
        /*002c*/ 	.word	0x00000000
        /*0030*/ 	.short	0x0003
        /*0032*/ 	.short	0x0018
        /*0034*/ 	.byte	0x00, 0xf5, 0x21, 0x00


	//----- nvinfo : EIATTR_KPARAM_INFO
	.align		4
.L_83:
        /*0038*/ 	.byte	0x04, 0x17
        /*003a*/ 	.short	(.L_85 - .L_84)
.L_84:
        /*003c*/ 	.word	0x00000000
        /*0040*/ 	.short	0x0002
        /*0042*/ 	.short	0x0010
        /*0044*/ 	.byte	0x00, 0xf5, 0x21, 0x00


	//----- nvinfo : EIATTR_KPARAM_INFO
	.align		4
.L_85:
        /*0048*/ 	.byte	0x04, 0x17
        /*004a*/ 	.short	(.L_87 - .L_86)
.L_86:
        /*004c*/ 	.word	0x00000000
        /*0050*/ 	.short	0x0001
        /*0052*/ 	.short	0x0008
        /*0054*/ 	.byte	0x00, 0xf5, 0x21, 0x00


	//----- nvinfo : EIATTR_KPARAM_INFO
	.align		4
.L_87:
        /*0058*/ 	.byte	0x04, 0x17
        /*005a*/ 	.short	(.L_89 - .L_88)
.L_88:
        /*005c*/ 	.word	0x00000000
        /*0060*/ 	.short	0x0000
        /*0062*/ 	.short	0x0000
        /*0064*/ 	.byte	0x00, 0xf5, 0x21, 0x00


	//----- nvinfo : EIATTR_SPARSE_MMA_MASK
	.align		4
.L_89:
        /*0068*/ 	.byte	0x03, 0x50
        /*006a*/ 	.short	0x0000


	//----- nvinfo : EIATTR_MAXREG_COUNT
	.align		4
        /*006c*/ 	.byte	0x03, 0x1b
        /*006e*/ 	.short	0x00ff


	//----- nvinfo : EIATTR_MERCURY_ISA_VERSION
	.align		4
        /*0070*/ 	.byte	0x03, 0x5f
        /*0072*/ 	.short	0x0101


	//----- nvinfo : EIATTR_VRC_CTA_INIT_COUNT
	.align		4
        /*0074*/ 	.byte	0x02, 0x4a
	.zero		1
	.zero		1


	//----- nvinfo : EIATTR_EXIT_INSTR_OFFSETS
	.align		4
        /*0078*/ 	.byte	0x04, 0x1c
        /*007a*/ 	.short	(.L_91 - .L_90)


	//   ....[0]....
.L_90:
        /*007c*/ 	.word	0x00000070


	//   ....[1]....
        /*0080*/ 	.word	0x00000180


	//----- nvinfo : EIATTR_CBANK_PARAM_SIZE
	.align		4
.L_91:
        /*0084*/ 	.byte	0x03, 0x19
        /*0086*/ 	.short	0x0028


	//----- nvinfo : EIATTR_PARAM_CBANK
	.align		4
        /*0088*/ 	.byte	0x04, 0x0a
        /*008a*/ 	.short	(.L_93 - .L_92)
	.align		4
.L_92:
        /*008c*/ 	.word	index@(.nv.constant0._Z26updateParamsAbsErrorKernelPfS_S_S_if)
        /*0090*/ 	.short	0x0380
        /*0092*/ 	.short	0x0028


	//----- nvinfo : EIATTR_SW_WAR
	.align		4
.L_93:
        /*0094*/ 	.byte	0x04, 0x36
        /*0096*/ 	.short	(.L_95 - .L_94)
.L_94:
        /*0098*/ 	.word	0x00000008
.L_95:


//--------------------- .nv.info._Z14absErrorKernelPfS_S_i --------------------------
	.section	.nv.info._Z14absErrorKernelPfS_S_i,"",@"SHT_CUDA_INFO"
	.sectionflags	@""
	.align	4


	//----- nvinfo : EIATTR_CUDA_API_VERSION
	.align		4
        /*0000*/ 	.byte	0x04, 0x37
        /*0002*/ 	.short	(.L_97 - .L_96)
.L_96:
        /*0004*/ 	.word	0x00000082


	//----- nvinfo : EIATTR_KPARAM_INFO
	.align		4
.L_97:
        /*0008*/ 	.byte	0x04, 0x17
        /*000a*/ 	.short	(.L_99 - .L_98)
.L_98:
        /*000c*/ 	.word	0x00000000
        /*0010*/ 	.short	0x0003
        /*0012*/ 	.short	0x0018
        /*0014*/ 	.byte	0x00, 0xf0, 0x11, 0x00


	//----- nvinfo : EIATTR_KPARAM_INFO
	.align		4
.L_99:
        /*0018*/ 	.byte	0x04, 0x17
        /*001a*/ 	.short	(.L_101 - .L_100)
.L_100:
        /*001c*/ 	.word	0x00000000
        /*0020*/ 	.short	0x0002
        /*0022*/ 	.short	0x0010
        /*0024*/ 	.byte	0x00, 0xf5, 0x21, 0x00


	//----- nvinfo : EIATTR_KPARAM_INFO
	.align		4
.L_101:
        /*0028*/ 	.byte	0x04, 0x17
        /*002a*/ 	.short	(.L_103 - .L_102)
.L_102:
        /*002c*/ 	.word	0x00000000
        /*0030*/ 	.short	0x0001
        /*0032*/ 	.short	0x0008
        /*0034*/ 	.byte	0x00, 0xf5, 0x21, 0x00


	//----- nvinfo : EIATTR_KPARAM_INFO
	.align		4
.L_103:
        /*0038*/ 	.byte	0x04, 0x17
        /*003a*/ 	.short	(.L_105 - .L_104)
.L_104:
        /*003c*/ 	.word	0x00000000
        /*0040*/ 	.short	0x0000
        /*0042*/ 	.short	0x0000
        /*0044*/ 	.byte	0x00, 0xf5, 0x21, 0x00


	//----- nvinfo : EIATTR_SPARSE_MMA_MASK
	.align		4
.L_105:
        /*0048*/ 	.byte	0x03, 0x50
        /*004a*/ 	.short	0x0000


	//----- nvinfo : EIATTR_MAXREG_COUNT
	.align		4
        /*004c*/ 	.byte	0x03, 0x1b
        /*004e*/ 	.short	0x00ff


	//----- nvinfo : EIATTR_MERCURY_ISA_VERSION
	.align		4
        /*0050*/ 	.byte	0x03, 0x5f
        /*0052*/ 	.short	0x0101


	//----- nvinfo : EIATTR_VRC_CTA_INIT_COUNT
	.align		4
        /*0054*/ 	.byte	0x02, 0x4a
	.zero		1
	.zero		1


	//----- nvinfo : EIATTR_EXIT_INSTR_OFFSETS
	.align		4
        /*0058*/ 	.byte	0x04, 0x1c
        /*005a*/ 	.short	(.L_107 - .L_106)


	//   ....[0]....
.L_106:
        /*005c*/ 	.word	0x00000070


	//   ....[1]....
        /*0060*/ 	.word	0x00000140


	//----- nvinfo : EIATTR_CBANK_PARAM_SIZE
	.align		4
.L_107:
        /*0064*/ 	.byte	0x03, 0x19
        /*0066*/ 	.short	0x001c


	//----- nvinfo : EIATTR_PARAM_CBANK
	.align		4
        /*0068*/ 	.byte	0x04, 0x0a
        /*006a*/ 	.short	(.L_109 - .L_108)
	.align		4
.L_108:
        /*006c*/ 	.word	index@(.nv.constant0._Z14absErrorKernelPfS_S_i)
        /*0070*/ 	.short	0x0380
        /*0072*/ 	.short	0x001c


	//----- nvinfo : EIATTR_SW_WAR
	.align		4
.L_109:
        /*0074*/ 	.byte	0x04, 0x36
        /*0076*/ 	.short	(.L_111 - .L_110)
.L_110:
        /*0078*/ 	.word	0x00000008
.L_111:


//--------------------- .nv.info._Z20matrixAbsErrorKernelPfS_S_ii --------------------------
	.section	.nv.info._Z20matrixAbsErrorKernelPfS_S_ii,"",@"SHT_CUDA_INFO"
	.sectionflags	@""
	.align	4


	//----- nvinfo : EIATTR_CUDA_API_VERSION
	.align		4
        /*0000*/ 	.byte	0x04, 0x37
        /*0002*/ 	.short	(.L_113 - .L_112)
.L_112:
        /*0004*/ 	.word	0x00000082


	//----- nvinfo : EIATTR_KPARAM_INFO
	.align		4
.L_113:
        /*0008*/ 	.byte	0x04, 0x17
        /*000a*/ 	.short	(.L_115 - .L_114)
.L_114:
        /*000c*/ 	.word	0x00000000
        /*0010*/ 	.short	0x0004
        /*0012*/ 	.short	0x001c
        /*0014*/ 	.byte	0x00, 0xf0, 0x11, 0x00


	//----- nvinfo : EIATTR_KPARAM_INFO
	.align		4
.L_115:
        /*0018*/ 	.byte	0x04, 0x17
        /*001a*/ 	.short	(.L_117 - .L_116)
.L_116:
        /*001c*/ 	.word	0x00000000
        /*0020*/ 	.short	0x0003
        /*0022*/ 	.short	0x0018
        /*0024*/ 	.byte	0x00, 0xf0, 0x11, 0x00


	//----- nvinfo : EIATTR_KPARAM_INFO
	.align		4
.L_117:
        /*0028*/ 	.byte	0x04, 0x17
        /*002a*/ 	.short	(.L_119 - .L_118)
.L_118:
        /*002c*/ 	.word	0x00000000
        /*0030*/ 	.short	0x0002
        /*0032*/ 	.short	0x0010
        /*0034*/ 	.byte	0x00, 0xf5, 0x21, 0x00


	//----- nvinfo : EIATTR_KPARAM_INFO
	.align		4
.L_119:
        /*0038*/ 	.byte	0x04, 0x17
        /*003a*/ 	.short	(.L_121 - .L_120)
.L_120:
        /*003c*/ 	.word	0x00000000
        /*0040*/ 	.short	0x0001
        /*0042*/ 	.short	0x0008
        /*0044*/ 	.byte	0x00, 0xf5, 0x21, 0x00


	//----- nvinfo : EIATTR_KPARAM_INFO
	.align		4
.L_121:
        /*0048*/ 	.byte	0x04, 0x17
        /*004a*/ 	.short	(.L_123 - .L_122)
.L_122:
        /*004c*/ 	.word	0x00000000
        /*0050*/ 	.short	0x0000
        /*0052*/ 	.short	0x0000
        /*0054*/ 	.byte	0x00, 0xf5, 0x21, 0x00


	//----- nvinfo : EIATTR_SPARSE_MMA_MASK
	.align		4
.L_123:
        /*0058*/ 	.byte	0x03, 0x50
        /*005a*/ 	.short	0x0000


	//----- nvinfo : EIATTR_MAXREG_COUNT
	.align		4
        /*005c*/ 	.byte	0x03, 0x1b
        /*005e*/ 	.short	0x00ff


	//----- nvinfo : EIATTR_MERCURY_ISA_VERSION
	.align		4
        /*0060*/ 	.byte	0x03, 0x5f
        /*0062*/ 	.short	0x0101


	//----- nvinfo : EIATTR_VRC_CTA_INIT_COUNT
	.align		4
        /*0064*/ 	.byte	0x02, 0x4a
	.zero		1
	.zero		1


	//----- nvinfo : EIATTR_EXIT_INSTR_OFFSETS
	.align		4
        /*0068*/ 	.byte	0x04, 0x1c
        /*006a*/ 	.short	(.L_125 - .L_124)


	//   ....[0]....
.L_124:
        /*006c*/ 	.word	0x000000c0


	//   ....[1]....
        /*0070*/ 	.word	0x000001a0


	//----- nvinfo : EIATTR_CBANK_PARAM_SIZE
	.align		4
.L_125:
        /*0074*/ 	.byte	0x03, 0x19
        /*0076*/ 	.short	0x0020


	//----- nvinfo : EIATTR_PARAM_CBANK
	.align		4
        /*0078*/ 	.byte	0x04, 0x0a
        /*007a*/ 	.short	(.L_127 - .L_126)
	.align		4
.L_126:
        /*007c*/ 	.word	index@(.nv.constant0._Z20matrixAbsErrorKernelPfS_S_ii)
        /*0080*/ 	.short	0x0380
        /*0082*/ 	.short	0x0020


	//----- nvinfo : EIATTR_SW_WAR
	.align		4
.L_127:
        /*0084*/ 	.byte	0x04, 0x36
        /*0086*/ 	.short	(.L_129 - .L_128)
.L_128:
        /*0088*/ 	.word	0x00000008
.L_129:


//--------------------- .nv.info._Z13sigmoidKernelPfi --------------------------
	.section	.nv.info._Z13sigmoidKernelPfi,"",@"SHT_CUDA_INFO"
	.sectionflags	@""
	.align	4


	//----- nvinfo : EIATTR_CUDA_API_VERSION
	.align		4
        /*0000*/ 	.byte	0x04, 0x37
        /*0002*/ 	.short	(.L_131 - .L_130)
.L_130:
        /*0004*/ 	.word	0x00000082


	//----- nvinfo : EIATTR_KPARAM_INFO
	.align		4
.L_131:
        /*0008*/ 	.byte	0x04, 0x17
        /*000a*/ 	.short	(.L_133 - .L_132)
.L_132:
        /*000c*/ 	.word	0x00000000
        /*0010*/ 	.short	0x0001
        /*0012*/ 	.short	0x0008
        /*0014*/ 	.byte	0x00, 0xf0, 0x11, 0x00


	//----- nvinfo : EIATTR_KPARAM_INFO
	.align		4
.L_133:
        /*0018*/ 	.byte	0x04, 0x17
        /*001a*/ 	.short	(.L_135 - .L_134)
.L_134:
        /*001c*/ 	.word	0x00000000
        /*0020*/ 	.short	0x0000
        /*0022*/ 	.short	0x0000
        /*0024*/ 	.byte	0x00, 0xf5, 0x21, 0x00


	//----- nvinfo : EIATTR_SPARSE_MMA_MASK
	.align		4
.L_135:
        /*0028*/ 	.byte	0x03, 0x50
        /*002a*/ 	.short	0x0000


	//----- nvinfo : EIATTR_MAXREG_COUNT
	.align		4
        /*002c*/ 	.byte	0x03, 0x1b
        /*002e*/ 	.short	0x00ff


	//----- nvinfo : EIATTR_MERCURY_ISA_VERSION
	.align		4
        /*0030*/ 	.byte	0x03, 0x5f
        /*0032*/ 	.short	0x0101


	//----- nvinfo : EIATTR_VRC_CTA_INIT_COUNT
	.align		4
        /*0034*/ 	.byte	0x02, 0x4a
	.zero		1
	.zero		1


	//----- nvinfo : EIATTR_EXIT_INSTR_OFFSETS
	.align		4
        /*0038*/ 	.byte	0x04, 0x1c
        /*003a*/ 	.short	(.L_137 - .L_136)


	//   ....[0]....
.L_136:
        /*003c*/ 	.word	0x00000070


	//   ....[1]....
        /*0040*/ 	.word	0x00000290


	//----- nvinfo : EIATTR_CRS_STACK_SIZE
	.align		4
.L_137:
        /*0044*/ 	.byte	0x04, 0x1e
        /*0046*/ 	.short	(.L_139 - .L_138)
.L_138:
        /*0048*/ 	.word	0x00000000


	//----- nvinfo : EIATTR_CBANK_PARAM_SIZE
	.align		4
.L_139:
        /*004c*/ 	.byte	0x03, 0x19
        /*004e*/ 	.short	0x000c


	//----- nvinfo : EIATTR_PARAM_CBANK
	.align		4
        /*0050*/ 	.byte	0x04, 0x0a
        /*0052*/ 	.short	(.L_141 - .L_140)
	.align		4
.L_140:
        /*0054*/ 	.word	index@(.nv.constant0._Z13sigmoidKernelPfi)
        /*0058*/ 	.short	0x0380
        /*005a*/ 	.short	0x000c


	//----- nvinfo : EIATTR_SW_WAR
	.align		4
.L_141:
        /*005c*/ 	.byte	0x04, 0x36
        /*005e*/ 	.short	(.L_143 - .L_142)
.L_142:
        /*0060*/ 	.word	0x00000008
.L_143:


//--------------------- .nv.info._Z15matrixMulKernelPfS_S_iiii --------------------------
	.section	.nv.info._Z15matrixMulKernelPfS_S_iiii,"",@"SHT_CUDA_INFO"
	.sectionflags	@""
	.align	4


	//----- nvinfo : EIATTR_CUDA_API_VERSION
	.align		4
        /*0000*/ 	.byte	0x04, 0x37
        /*0002*/ 	.short	(.L_145 - .L_144)
.L_144:
        /*0004*/ 	.word	0x00000082


	//----- nvinfo : EIATTR_KPARAM_INFO
	.align		4
.L_145:
        /*0008*/ 	.byte	0x04, 0x17
        /*000a*/ 	.short	(.L_147 - .L_146)
.L_146:
        /*000c*/ 	.word	0x00000000
        /*0010*/ 	.short	0x0006
        /*0012*/ 	.short	0x0024
        /*0014*/ 	.byte	0x00, 0xf0, 0x11, 0x00


	//----- nvinfo : EIATTR_KPARAM_INFO
	.align		4
.L_147:
        /*0018*/ 	.byte	0x04, 0x17
        /*001a*/ 	.short	(.L_149 - .L_148)
.L_148:
        /*001c*/ 	.word	0x00000000
        /*0020*/ 	.short	0x0005
        /*0022*/ 	.short	0x0020
        /*0024*/ 	.byte	0x00, 0xf0, 0x11, 0x00


	//----- nvinfo : EIATTR_KPARAM_INFO
	.align		4
.L_149:
        /*0028*/ 	.byte	0x04, 0x17
        /*002a*/ 	.short	(.L_151 - .L_150)
.L_150:
        /*002c*/ 	.word	0x00000000
        /*0030*/ 	.short	0x0004
        /*0032*/ 	.short	0x001c
        /*0034*/ 	.byte	0x00, 0xf0, 0x11, 0x00


	//----- nvinfo : EIATTR_KPARAM_INFO
	.align		4
.L_151:
        /*0038*/ 	.byte	0x04, 0x17
        /*003a*/ 	.short	(.L_153 - .L_152)
.L_152:
        /*003c*/ 	.word	0x00000000
        /*0040*/ 	.short	0x0003
        /*0042*/ 	.short	0x0018
        /*0044*/ 	.byte	0x00, 0xf0, 0x11, 0x00


	//----- nvinfo : EIATTR_KPARAM_INFO
	.align		4
.L_153:
        /*0048*/ 	.byte	0x04, 0x17
        /*004a*/ 	.short	(.L_155 - .L_154)
.L_154:
        /*004c*/ 	.word	0x00000000
        /*0050*/ 	.short	0x0002
        /*0052*/ 	.short	0x0010
        /*0054*/ 	.byte	0x00, 0xf5, 0x21, 0x00


	//----- nvinfo : EIATTR_KPARAM_INFO
	.align		4
.L_155:
        /*0058*/ 	.byte	0x04, 0x17
        /*005a*/ 	.short	(.L_157 - .L_156)
.L_156:
        /*005c*/ 	.word	0x00000000
        /*0060*/ 	.short	0x0001
        /*0062*/ 	.short	0x0008
        /*0064*/ 	.byte	0x00, 0xf5, 0x21, 0x00


	//----- nvinfo : EIATTR_KPARAM_INFO
	.align		4
.L_157:
        /*0068*/ 	.byte	0x04, 0x17
        /*006a*/ 	.short	(.L_159 - .L_158)
.L_158:
        /*006c*/ 	.word	0x00000000
        /*0070*/ 	.short	0x0000
        /*0072*/ 	.short	0x0000
        /*0074*/ 	.byte	0x00, 0xf5, 0x21, 0x00


	//----- nvinfo : EIATTR_SPARSE_MMA_MASK
	.align		4
.L_159:
        /*0078*/ 	.byte	0x03, 0x50
        /*007a*/ 	.short	0x0000


	//----- nvinfo : EIATTR_MAXREG_COUNT
	.align		4
        /*007c*/ 	.byte	0x03, 0x1b
        /*007e*/ 	.short	0x00ff


	//----- nvinfo : EIATTR_MERCURY_ISA_VERSION
	.align		4
        /*0080*/ 	.byte	0x03, 0x5f
        /*0082*/ 	.short	0x0101


	//----- nvinfo : EIATTR_VRC_CTA_INIT_COUNT
	.align		4
        /*0084*/ 	.byte	0x02, 0x4a
	.zero		1
	.zero		1


	//----- nvinfo : EIATTR_EXIT_INSTR_OFFSETS
	.align		4
        /*0088*/ 	.byte	0x04, 0x1c
        /*008a*/ 	.short	(.L_161 - .L_160)


	//   ....[0]....
.L_160:
        /*008c*/ 	.word	0x000000c0


	//   ....[1]....
        /*0090*/ 	.word	0x00000920


	//----- nvinfo : EIATTR_CBANK_PARAM_SIZE
	.align		4
.L_161:
        /*0094*/ 	.byte	0x03, 0x19
        /*0096*/ 	.short	0x0028


	//----- nvinfo : EIATTR_PARAM_CBANK
	.align		4
        /*0098*/ 	.byte	0x04, 0x0a
        /*009a*/ 	.short	(.L_163 - .L_162)
	.align		4
.L_162:
        /*009c*/ 	.word	index@(.nv.constant0._Z15matrixMulKernelPfS_S_iiii)
        /*00a0*/ 	.short	0x0380
        /*00a2*/ 	.short	0x0028


	//----- nvinfo : EIATTR_SW_WAR
	.align		4
.L_163:
        /*00a4*/ 	.byte	0x04, 0x36
        /*00a6*/ 	.short	(.L_165 - .L_164)
.L_164:
        /*00a8*/ 	.word	0x00000008
.L_165:


//--------------------- .nv.callgraph             --------------------------
	.section	.nv.callgraph,"",@"SHT_CUDA_CALLGRAPH"
	.align	4
	.sectionentsize	8
	.align		4
        /*0000*/ 	.word	0x00000000
	.align		4
        /*0004*/ 	.word	0xffffffff
	.align		4
        /*0008*/ 	.word	0x00000000
	.align		4
        /*000c*/ 	.word	0xfffffffe
	.align		4
        /*0010*/ 	.word	0x00000000
	.align		4
        /*0014*/ 	.word	0xfffffffd
	.align		4
        /*0018*/ 	.word	0x00000000
	.align		4
        /*001c*/ 	.word	0xfffffffc


//--------------------- .text._Z12reduceKernelPfS_i --------------------------
	.section	.text._Z12reduceKernelPfS_i,"ax",@progbits
	.align	128
        .global         _Z12reduceKernelPfS_i
        .type           _Z12reduceKernelPfS_i,@function
        .size           _Z12reduceKernelPfS_i,(.L_x_21 - _Z12reduceKernelPfS_i)
        .other          _Z12reduceKernelPfS_i,@"STO_CUDA_ENTRY STV_DEFAULT"
_Z12reduceKernelPfS_i:
.text._Z12reduceKernelPfS_i:
[----:B------:R-:W-:Y:S01]  /*0000*/  LDC R1, c[0x0][0x37c] ;  /* 0x0000df00ff017b82 */ /* 0x000fe20000000800 */
[----:B------:R-:W0:Y:S01]  /*0010*/  S2R R3, SR_TID.X ;  /* 0x0000000000037919 */ /* 0x000e220000002100 */
[----:B------:R-:W1:Y:S01]  /*0020*/  LDCU UR8, c[0x0][0x390] ;  /* 0x00007200ff0877ac */ /* 0x000e620008000800 */
[----:B------:R-:W0:Y:S01]  /*0030*/  S2R R0, SR_CTAID.X ;  /* 0x0000000000007919 */ /* 0x000e220000002500 */
[----:B------:R-:W2:Y:S01]  /*0040*/  LDCU.64 UR6, c[0x0][0x358] ;  /* 0x00006b00ff0677ac */ /* 0x000ea20008000a00 */
[----:B0-----:R-:W-:-:S04]  /*0050*/  LEA R7, R0, R3, 0x8 ;  /* 0x0000000300077211 */ /* 0x001fc800078e40ff */
[----:B-1----:R-:W-:-:S13]  /*0060*/  ISETP.GE.U32.AND P0, PT, R7, UR8, PT ;  /* 0x0000000807007c0c */ /* 0x002fda000bf06070 */
[----:B------:R-:W0:Y:S02]  /*0070*/  @!P0 LDC.64 R4, c[0x0][0x380] ;  /* 0x0000e000ff048b82 */ /* 0x000e240000000a00 */
[----:B0-----:R-:W-:-:S06]  /*0080*/  @!P0 IMAD.WIDE.U32 R4, R7, 0x4, R4 ;  /* 0x0000000407048825 */ /* 0x001fcc00078e0004 */
[----:B--2---:R-:W2:Y:S01]  /*0090*/  @!P0 LDG.E R5, desc[UR6][R4.64] ;  /* 0x0000000604058981 */ /* 0x004ea2000c1e1900 */
[----:B------:R-:W0:Y:S01]  /*00a0*/  S2UR UR5, SR_CgaCtaId ;  /* 0x00000000000579c3 */ /* 0x000e220000008800 */
[----:B------:R-:W-:Y:S01]  /*00b0*/  UMOV UR4, 0x400 ;  /* 0x0000040000047882 */ /* 0x000fe20000000000 */
[----:B------:R-:W-:Y:S01]  /*00c0*/  IADD3 R7, PT, PT, R7, 0x80, RZ ;  /* 0x0000008007077810 */ /* 0x000fe20007ffe0ff */
[----:B------:R-:W-:Y:S01]  /*00d0*/  BSSY.RECONVERGENT B0, `(.L_x_0) ;  /* 0x000000d000007945 */ /* 0x000fe20003800200 */
[----:B0-----:R-:W-:-:S06]  /*00e0*/  ULEA UR4, UR5, UR4, 0x18 ;  /* 0x0000000405047291 */ /* 0x001fcc000f8ec0ff */
[----:B------:R-:W-:-:S05]  /*00f0*/  LEA R2, R3, UR4, 0x2 ;  /* 0x0000000403027c11 */ /* 0x000fca000f8e10ff */
[----:B--2---:R0:W-:Y:S04]  /*0100*/  @!P0 STS [R2], R5 ;  /* 0x0000000502008388 */ /* 0x0041e80000000800 */
[----:B------:R0:W-:Y:S01]  /*0110*/  @P0 STS [R2], RZ ;  /* 0x000000ff02000388 */ /* 0x0001e20000000800 */
[----:B------:R-:W-:-:S13]  /*0120*/  ISETP.GE.U32.AND P0, PT, R7, UR8, PT ;  /* 0x0000000807007c0c */ /* 0x000fda000bf06070 */
[----:B0-----:R-:W-:Y:S05]  /*0130*/  @P0 BRA `(.L_x_1) ;  /* 0x0000000000140947 */ /* 0x001fea0003800000 */
[----:B------:R-:W0:Y:S02]  /*0140*/  LDC.64 R4, c[0x0][0x380] ;  /* 0x0000e000ff047b82 */ /* 0x000e240000000a00 */
[----:B0-----:R-:W-:-:S06]  /*0150*/  IMAD.WIDE.U32 R4, R7, 0x4, R4 ;  /* 0x0000000407047825 */ /* 0x001fcc00078e0004 */
[----:B------:R-:W2:Y:S04]  /*0160*/  LDG.E R5, desc[UR6][R4.64] ;  /* 0x0000000604057981 */ /* 0x000ea8000c1e1900 */
[----:B--2---:R1:W-:Y:S01]  /*0170*/  STS [R2+0x200], R5 ;  /* 0x0002000502007388 */ /* 0x0043e20000000800 */
[----:B------:R-:W-:Y:S05]  /*0180*/  BRA `(.L_x_2) ;  /* 0x0000000000047947 */ /* 0x000fea0003800000 */
.L_x_1:
[----:B------:R0:W-:Y:S02]  /*0190*/  STS [R2+0x200], RZ ;  /* 0x000200ff02007388 */ /* 0x0001e40000000800 */
.L_x_2:
[----:B------:R-:W-:Y:S05]  /*01a0*/  BSYNC.RECONVERGENT B0 ;  /* 0x0000000000007941 */ /* 0x000fea0003800200 */
.L_x_0:
[----:B------:R-:W-:Y:S01]  /*01b0*/  BAR.SYNC.DEFER_BLOCKING 0x0 ;  /* 0x0000000000007b1d */ /* 0x000fe20000010000 */
[C---:B------:R-:W-:Y:S02]  /*01c0*/  ISETP.GT.U32.AND P1, PT, R3.reuse, 0x7f, PT ;  /* 0x0000007f0300780c */ /* 0x040fe40003f24070 */
[----:B------:R-:W-:-:S11]  /*01d0*/  ISETP.GT.U32.AND P0, PT, R3, 0x3f, PT ;  /* 0x0000003f0300780c */ /* 0x000fd60003f04070 */
[----:B------:R-:W-:Y:S04]  /*01e0*/  @!P1 LDS R4, [R2+0x200] ;  /* 0x0002000002049984 */ /* 0x000fe80000000800 */
[----:B-1----:R-:W1:Y:S02]  /*01f0*/  @!P1 LDS R5, [R2] ;  /* 0x0000000002059984 */ /* 0x002e640000000800 */
[----:B-1----:R-:W-:-:S05]  /*0200*/  @!P1 FADD R5, R4, R5 ;  /* 0x0000000504059221 */ /* 0x002fca0000000000 */
[----:B------:R-:W-:Y:S01]  /*0210*/  @!P1 STS [R2], R5 ;  /* 0x0000000502009388 */ /* 0x000fe20000000800 */
[----:B------:R-:W-:Y:S01]  /*0220*/  BAR.SYNC.DEFER_BLOCKING 0x0 ;  /* 0x0000000000007b1d */ /* 0x000fe20000010000 */
[----:B------:R-:W-:-:S05]  /*0230*/  ISETP.GT.U32.AND P1, PT, R3, 0x1f, PT ;  /* 0x0000001f0300780c */ /* 0x000fca0003f24070 */
[----:B------:R-:W-:Y:S04]  /*0240*/  @!P0 LDS R4, [R2+0x100] ;  /* 0x0001000002048984 */ /* 0x000fe80000000800 */
[----:B------:R-:W1:Y:S02]  /*0250*/  @!P0 LDS R7, [R2] ;  /* 0x0000000002078984 */ /* 0x000e640000000800 */
        /* <DEDUP_REMOVED lines=27> */
[----:B------:R-:W-:-:S05]  /*0410*/  ISETP.NE.AND P0, PT, R3, RZ, PT ;  /* 0x000000ff0300720c */ /* 0x000fca0003f05270 */
[----:B------:R-:W-:Y:S04]  /*0420*/  @!P1 LDS R4, [R2+0x8] ;  /* 0x0000080002049984 */ /* 0x000fe80000000800 */
[----:B------:R-:W1:Y:S02]  /*0430*/  @!P1 LDS R5, [R2] ;  /* 0x0000000002059984 */ /* 0x000e640000000800 */
[----:B-1----:R-:W-:-:S05]  /*0440*/  @!P1 FADD R5, R4, R5 ;  /* 0x0000000504059221 */ /* 0x002fca0000000000 */
[----:B------:R1:W-:Y:S01]  /*0450*/  @!P1 STS [R2], R5 ;  /* 0x0000000502009388 */ /* 0x0003e20000000800 */
[----:B------:R-:W-:Y:S06]  /*0460*/  BAR.SYNC.DEFER_BLOCKING 0x0 ;  /* 0x0000000000007b1d */ /* 0x000fec0000010000 */
[----:B------:R-:W-:Y:S05]  /*0470*/  @P0 EXIT ;  /* 0x000000000000094d */ /* 0x000fea0003800000 */
[----:B------:R-:W-:Y:S04]  /*0480*/  LDS R3, [UR4+0x4] ;  /* 0x00000404ff037984 */ /* 0x000fe80008000800 */
[----:B------:R-:W2:Y:S02]  /*0490*/  LDS R4, [R2] ;  /* 0x0000000002047984 */ /* 0x000ea40000000800 */
[----:B--2---:R-:W-:Y:S02]  /*04a0*/  FADD R3, R3, R4 ;  /* 0x0000000403037221 */ /* 0x004fe40000000000 */
[----:B-1----:R-:W1:Y:S03]  /*04b0*/  LDC.64 R4, c[0x0][0x388] ;  /* 0x0000e200ff047b82 */ /* 0x002e660000000a00 */
[----:B------:R-:W-:Y:S04]  /*04c0*/  STS [R2], R3 ;  /* 0x0000000302007388 */ /* 0x000fe80000000800 */
[----:B------:R-:W2:Y:S01]  /*04d0*/  LDS R7, [UR4] ;  /* 0x00000004ff077984 */ /* 0x000ea20008000800 */
[----:B-1----:R-:W-:-:S05]  /*04e0*/  IMAD.WIDE.U32 R4, R0, 0x4, R4 ;  /* 0x0000000400047825 */ /* 0x002fca00078e0004 */
[----:B--2---:R-:W-:Y:S01]  /*04f0*/  STG.E desc[UR6][R4.64], R7 ;  /* 0x0000000704007986 */ /* 0x004fe2000c101906 */
[----:B------:R-:W-:Y:S05]  /*0500*/  EXIT ;  /* 0x000000000000794d */ /* 0x000fea0003800000 */
.L_x_3:
[----:B------:R-:W-:-:S00]  /*0510*/  BRA `(.L_x_3) ;  /* 0xfffffffc00fc7947 */ /* 0x000fc0000383ffff */
[----:B------:R-:W-:-:S00]  /*0520*/  NOP ;  /* 0x0000000000007918 */ /* 0x000fc00000000000 */
        /* <DEDUP_REMOVED lines=13> */
.L_x_21:


//--------------------- .text._Z18crossEntropyKernelPfS_S_i --------------------------
	.section	.text._Z18crossEntropyKernelPfS_S_i,"ax",@progbits
	.align	128
        .global         _Z18crossEntropyKernelPfS_S_i
        .type           _Z18crossEntropyKernelPfS_S_i,@function
        .size           _Z18crossEntropyKernelPfS_S_i,(.L_x_22 - _Z18crossEntropyKernelPfS_S_i)
        .other          _Z18crossEntropyKernelPfS_S_i,@"STO_CUDA_ENTRY STV_DEFAULT"
_Z18crossEntropyKernelPfS_S_i:
.text._Z18crossEntropyKernelPfS_S_i:
[----:B------:R-:W-:Y:S01]  /*0000*/  LDC R1, c[0x0][0x37c] ;  /* 0x0000df00ff017b82 */ /* 0x000fe20000000800 */
[----:B------:R-:W0:Y:S07]  /*0010*/  S2R R3, SR_TID.X ;  /* 0x0000000000037919 */ /* 0x000e2e0000002100 */
[----:B------:R-:W0:Y:S01]  /*0020*/  S2UR UR4, SR_CTAID.X ;  /* 0x00000000000479c3 */ /* 0x000e220000002500 */
[----:B------:R-:W1:Y:S07]  /*0030*/  LDCU UR5, c[0x0][0x398] ;  /* 0x00007300ff0577ac */ /* 0x000e6e0008000800 */
[----:B------:R-:W0:Y:S02]  /*0040*/  LDC R0, c[0x0][0x360] ;  /* 0x0000d800ff007b82 */ /* 0x000e240000000800 */
[----:B0-----:R-:W-:-:S05]  /*0050*/  IMAD R0, R0, UR4, R3 ;  /* 0x0000000400007c24 */ /* 0x001fca000f8e0203 */
[----:B-1----:R-:W-:-:S13]  /*0060*/  ISETP.GE.AND P0, PT, R0, UR5, PT ;  /* 0x0000000500007c0c */ /* 0x002fda000bf06270 */
[----:B------:R-:W-:Y:S05]  /*0070*/  @P0 EXIT ;  /* 0x000000000000094d */ /* 0x000fea0003800000 */
[----:B------:R-:W0:Y:S01]  /*0080*/  LDC.64 R2, c[0x0][0x380] ;  /* 0x0000e000ff027b82 */ /* 0x000e220000000a00 */
[----:B------:R-:W1:Y:S07]  /*0090*/  LDCU.64 UR4, c[0x0][0x358] ;  /* 0x00006b00ff0477ac */ /* 0x000e6e0008000a00 */
[----:B------:R-:W2:Y:S01]  /*00a0*/  LDC.64 R4, c[0x0][0x388] ;  /* 0x0000e200ff047b82 */ /* 0x000ea20000000a00 */
[----:B0-----:R-:W-:-:S06]  /*00b0*/  IMAD.WIDE R2, R0, 0x4, R2 ;  /* 0x0000000400027825 */ /* 0x001fcc00078e0202 */
[----:B-1----:R-:W3:Y:S01]  /*00c0*/  LDG.E R2, desc[UR4][R2.64] ;  /* 0x0000000402027981 */ /* 0x002ee2000c1e1900 */
[----:B--2---:R-:W-:-:S06]  /*00d0*/  IMAD.WIDE R4, R0, 0x4, R4 ;  /* 0x0000000400047825 */ /* 0x004fcc00078e0204 */
[----:B------:R0:W3:Y:S01]  /*00e0*/  LDG.E R5, desc[UR4][R4.64] ;  /* 0x0000000404057981 */ /* 0x0000e2000c1e1900 */
[----:B------:R-:W-:Y:S01]  /*00f0*/  HFMA2 R7, -RZ, RZ, 0.96630859375, -0.0022525787353515625 ;  /* 0x3bbb989dff077431 */ /* 0x000fe200000001ff */
[----:B------:R-:W-:Y:S01]  /*0100*/  MOV R8, 0x437c0000 ;  /* 0x437c000000087802 */ /* 0x000fe20000000f00 */
[----:B0-----:R-:W-:Y:S02]  /*0110*/  HFMA2 R4, -RZ, RZ, 1.625, 0 ;  /* 0x3e800000ff047431 */ /* 0x001fe400000001ff */
[----:B---3--:R-:W-:-:S04]  /*0120*/  FMUL R6, R2, -R5 ;  /* 0x8000000502067220 */ /* 0x008fc80000400000 */
[----:B------:R-:W-:-:S04]  /*0130*/  FFMA.SAT R7, R6, R7, 0.5 ;  /* 0x3f00000006077423 */ /* 0x000fc80000002007 */
[----:B------:R-:W-:-:S04]  /*0140*/  FFMA.RM R7, R7, R8, 12582913 ;  /* 0x4b40000107077423 */ /* 0x000fc80000004008 */
[----:B------:R-:W-:-:S04]  /*0150*/  FADD R9, R7, -12583039 ;  /* 0xcb40007f07097421 */ /* 0x000fc80000000000 */
[----:B------:R-:W-:-:S04]  /*0160*/  FFMA R9, R6, 1.4426950216293334961, -R9 ;  /* 0x3fb8aa3b06097823 */ /* 0x000fc80000000809 */
[----:B------:R-:W-:-:S04]  /*0170*/  FFMA R9, R6, 1.925963033500011079e-08, R9 ;  /* 0x32a5706006097823 */ /* 0x000fc80000000009 */
[----:B------:R-:W0:Y:S01]  /*0180*/  MUFU.EX2 R6, R9 ;  /* 0x0000000900067308 */ /* 0x000e220000000800 */
[----:B------:R-:W-:-:S05]  /*0190*/  SHF.L.U32 R7, R7, 0x17, RZ ;  /* 0x0000001707077819 */ /* 0x000fca00000006ff */
[----:B0-----:R-:W-:-:S04]  /*01a0*/  FMUL R6, R7, R6 ;  /* 0x0000000607067220 */ /* 0x001fc80000400000 */
[----:B------:R-:W-:-:S05]  /*01b0*/  FADD.RZ R2, R6, 1 ;  /* 0x3f80000006027421 */ /* 0x000fca000000c000 */
[----:B------:R-:W-:-:S04]  /*01c0*/  IADD3 R2, PT, PT, R2, -0x3f400000, RZ ;  /* 0xc0c0000002027810 */ /* 0x000fc80007ffe0ff */
[----:B------:R-:W-:-:S04]  /*01d0*/  LOP3.LUT R5, R2, 0xff800000, RZ, 0xc0, !PT ;  /* 0xff80000002057812 */ /* 0x000fc800078ec0ff */
[----:B------:R-:W-:Y:S02]  /*01e0*/  IADD3 R3, PT, PT, -R5, 0x40800000, RZ ;  /* 0x4080000005037810 */ /* 0x000fe40007ffe1ff */
[----:B------:R-:W-:-:S03]  /*01f0*/  IADD3 R2, PT, PT, R6, -R5, RZ ;  /* 0x8000000506027210 */ /* 0x000fc60007ffe0ff */
[----:B------:R-:W-:Y:S01]  /*0200*/  FFMA R3, R3, R4, -1 ;  /* 0xbf80000003037423 */ /* 0x000fe20000000004 */
[----:B------:R-:W-:-:S03]  /*0210*/  MOV R7, 0x3d39bf78 ;  /* 0x3d39bf7800077802 */ /* 0x000fc60000000f00 */
[----:B------:R-:W-:-:S04]  /*0220*/  FADD R4, R2, R3 ;  /* 0x0000000302047221 */ /* 0x000fc80000000000 */
[----:B------:R-:W-:-:S04]  /*0230*/  FFMA R3, R4, -R7, 0.10546888411045074463 ;  /* 0x3dd8001204037423 */ /* 0x000fc80000000807 */
[----:B------:R-:W-:-:S04]  /*0240*/  FFMA R3, R4, R3, -0.13229703903198242188 ;  /* 0xbe0778e004037423 */ /* 0x000fc80000000003 */
[----:B------:R-:W-:-:S04]  /*0250*/  FFMA R3, R4, R3, 0.14491446316242218018 ;  /* 0x3e14647504037423 */ /* 0x000fc80000000003 */
[----:B------:R-:W-:-:S04]  /*0260*/  FFMA R3, R4, R3, -0.16641564667224884033 ;  /* 0xbe2a68dd04037423 */ /* 0x000fc80000000003 */
[----:B------:R-:W-:-:S04]  /*0270*/  FFMA R3, R4, R3, 0.19988867640495300293 ;  /* 0x3e4caf9e04037423 */ /* 0x000fc80000000003 */
[----:B------:R-:W-:Y:S01]  /*0280*/  FFMA R3, R4, R3, -0.25000196695327758789 ;  /* 0xbe80004204037423 */ /* 0x000fe20000000003 */
[----:B------:R-:W-:-:S03]  /*0290*/  ISETP.GE.U32.AND P0, PT, R6, 0x7f800000, PT ;  /* 0x7f8000000600780c */ /* 0x000fc60003f06070 */
[----:B------:R-:W-:Y:S02]  /*02a0*/  FFMA R7, R4, R3, 0.33333510160446166992 ;  /* 0x3eaaaae604077423 */ /* 0x000fe40000000003 */
[----:B------:R-:W0:Y:S01]  /*02b0*/  LDC.64 R2, c[0x0][0x390] ;  /* 0x0000e400ff027b82 */ /* 0x000e220000000a00 */
[----:B------:R-:W-:Y:S01]  /*02c0*/  ISETP.GT.AND P1, PT, R6, -0x40800000, P0 ;  /* 0xbf8000000600780c */ /* 0x000fe20000724270 */
[----:B------:R-:W-:Y:S01]  /*02d0*/  FFMA R7, R4, R7, -0.5 ;  /* 0xbf00000004077423 */ /* 0x000fe20000000007 */
[----:B------:R-:W-:-:S03]  /*02e0*/  I2FP.F32.S32 R5, R5 ;  /* 0x0000000500057245 */ /* 0x000fc60000201400 */
[C---:B------:R-:W-:Y:S02]  /*02f0*/  FMUL R7, R4.reuse, R7 ;  /* 0x0000000704077220 */ /* 0x040fe40000400000 */
[----:B------:R-:W-:Y:S02]  /*0300*/  FMUL R5, R5, 1.1920928955078125e-07 ;  /* 0x3400000005057820 */ /* 0x000fe40000400000 */
[----:B------:R-:W-:Y:S01]  /*0310*/  FFMA R4, R4, R7, R4 ;  /* 0x0000000704047223 */ /* 0x000fe20000000004 */
[----:B------:R-:W-:-:S03]  /*0320*/  @P0 MOV R7, 0x7f800000 ;  /* 0x7f80000000070802 */ /* 0x000fc60000000f00 */
[----:B------:R-:W-:Y:S02]  /*0330*/  FFMA R5, R5, 0.69314718246459960938, R4 ;  /* 0x3f31721805057823 */ /* 0x000fe40000000004 */
[C---:B------:R-:W-:Y:S01]  /*0340*/  @P1 FFMA R5, R6.reuse, R7, +INF ;  /* 0x7f80000006051423 */ /* 0x040fe20000000007 */
[----:B------:R-:W-:-:S04]  /*0350*/  @P0 FSETP.NEU.AND P1, PT, R6, RZ, PT ;  /* 0x000000ff0600020b */ /* 0x000fc80003f2d000 */
[----:B------:R-:W-:Y:S01]  /*0360*/  @P0 FSEL R5, R5, -RZ, P1 ;  /* 0x800000ff05050208 */ /* 0x000fe20000800000 */
[----:B0-----:R-:W-:-:S05]  /*0370*/  IMAD.WIDE R2, R0, 0x4, R2 ;  /* 0x0000000400027825 */ /* 0x001fca00078e0202 */
[----:B------:R-:W-:Y:S01]  /*0380*/  STG.E desc[UR4][R2.64], R5 ;  /* 0x0000000502007986 */ /* 0x000fe2000c101904 */
[----:B------:R-:W-:Y:S05]  /*0390*/  EXIT ;  /* 0x000000000000794d */ /* 0x000fea0003800000 */
.L_x_4:
        /* <DEDUP_REMOVED lines=14> */
.L_x_22:


//--------------------- .text._Z26updateParamsAbsErrorKernelPfS_S_S_if --------------------------
	.section	.text._Z26updateParamsAbsErrorKernelPfS_S_S_if,"ax",@progbits
	.align	128
        .global         _Z26updateParamsAbsErrorKernelPfS_S_S_if
        .type           _Z26updateParamsAbsErrorKernelPfS_S_S_if,@function
        .size           _Z26updateParamsAbsErrorKernelPfS_S_S_if,(.L_x_23 - _Z26updateParamsAbsErrorKernelPfS_S_S_if)
        .other          _Z26updateParamsAbsErrorKernelPfS_S_S_if,@"STO_CUDA_ENTRY STV_DEFAULT"
_Z26updateParamsAbsErrorKernelPfS_S_S_if:
.text._Z26updateParamsAbsErrorKernelPfS_S_S_if:
        /* <DEDUP_REMOVED lines=9> */
[----:B------:R-:W0:Y:S01]  /*0090*/  LDCU.64 UR4, c[0x0][0x358] ;  /* 0x00006b00ff0477ac */ /* 0x000e220008000a00 */
[----:B------:R-:W1:Y:S06]  /*00a0*/  LDCU UR6, c[0x0][0x3a4] ;  /* 0x00007480ff0677ac */ /* 0x000e6c0008000800 */
[----:B------:R-:W2:Y:S08]  /*00b0*/  LDC.64 R4, c[0x0][0x388] ;  /* 0x0000e200ff047b82 */ /* 0x000eb00000000a00 */
[----:B------:R-:W3:Y:S08]  /*00c0*/  LDC.64 R6, c[0x0][0x398] ;  /* 0x0000e600ff067b82 */ /* 0x000ef00000000a00 */
[----:B------:R-:W4:Y:S01]  /*00d0*/  LDC.64 R8, c[0x0][0x390] ;  /* 0x0000e400ff087b82 */ /* 0x000f220000000a00 */
[----:B0-----:R-:W5:Y:S04]  /*00e0*/  LDG.E R2, desc[UR4][R2.64] ;  /* 0x0000000402027981 */ /* 0x001f68000c1e1900 */
[----:B--2---:R-:W5:Y:S01]  /*00f0*/  LDG.E R5, desc[UR4][R4.64] ;  /* 0x0000000404057981 */ /* 0x004f62000c1e1900 */
[----:B---3--:R-:W-:-:S06]  /*0100*/  IMAD.WIDE R6, R11, 0x4, R6 ;  /* 0x000000040b067825 */ /* 0x008fcc00078e0206 */
[----:B------:R-:W2:Y:S01]  /*0110*/  LDG.E R6, desc[UR4][R6.64] ;  /* 0x0000000406067981 */ /* 0x000ea2000c1e1900 */
[----:B----4-:R-:W-:-:S05]  /*0120*/  IMAD.WIDE R8, R11, 0x4, R8 ;  /* 0x000000040b087825 */ /* 0x010fca00078e0208 */
[----:B------:R-:W2:Y:S01]  /*0130*/  LDG.E R11, desc[UR4][R8.64] ;  /* 0x00000004080b7981 */ /* 0x000ea2000c1e1900 */
[----:B-----5:R-:W-:-:S04]  /*0140*/  FADD R0, R2, -R5 ;  /* 0x8000000502007221 */ /* 0x020fc80000000000 */
[----:B-1----:R-:W-:-:S04]  /*0150*/  FMUL R0, R0, UR6 ;  /* 0x0000000600007c20 */ /* 0x002fc80008400000 */
[----:B--2---:R-:W-:-:S05]  /*0160*/  FFMA R11, -R6, R0, R11 ;  /* 0x00000000060b7223 */ /* 0x004fca000000010b */
[----:B------:R-:W-:Y:S01]  /*0170*/  STG.E desc[UR4][R8.64], R11 ;  /* 0x0000000b08007986 */ /* 0x000fe2000c101904 */
[----:B------:R-:W-:Y:S05]  /*0180*/  EXIT ;  /* 0x000000000000794d */ /* 0x000fea0003800000 */
.L_x_5:
        /* <DEDUP_REMOVED lines=15> */
.L_x_23:


//--------------------- .text._Z14absErrorKernelPfS_S_i --------------------------
	.section	.text._Z14absErrorKernelPfS_S_i,"ax",@progbits
	.align	128
        .global         _Z14absErrorKernelPfS_S_i
        .type           _Z14absErrorKernelPfS_S_i,@function
        .size           _Z14absErrorKernelPfS_S_i,(.L_x_24 - _Z14absErrorKernelPfS_S_i)
        .other          _Z14absErrorKernelPfS_S_i,@"STO_CUDA_ENTRY STV_DEFAULT"
_Z14absErrorKernelPfS_S_i:
.text._Z14absErrorKernelPfS_S_i:
        /* <DEDUP_REMOVED lines=10> */
[----:B------:R-:W2:Y:S08]  /*00a0*/  LDC.64 R4, c[0x0][0x388] ;  /* 0x0000e200ff047b82 */ /* 0x000eb00000000a00 */
[----:B------:R-:W3:Y:S01]  /*00b0*/  LDC.64 R6, c[0x0][0x390] ;  /* 0x0000e400ff067b82 */ /* 0x000ee20000000a00 */
[----:B0-----:R-:W-:-:S06]  /*00c0*/  IMAD.WIDE R2, R9, 0x4, R2 ;  /* 0x0000000409027825 */ /* 0x001fcc00078e0202 */
[----:B-1----:R-:W4:Y:S01]  /*00d0*/  LDG.E R2, desc[UR4][R2.64] ;  /* 0x0000000402027981 */ /* 0x002f22000c1e1900 */
[----:B--2---:R-:W-:-:S06]  /*00e0*/  IMAD.WIDE R4, R9, 0x4, R4 ;  /* 0x0000000409047825 */ /* 0x004fcc00078e0204 */
[----:B------:R-:W4:Y:S01]  /*00f0*/  LDG.E R5, desc[UR4][R4.64] ;  /* 0x0000000404057981 */ /* 0x000f22000c1e1900 */
[----:B---3--:R-:W-:-:S04]  /*0100*/  IMAD.WIDE R6, R9, 0x4, R6 ;  /* 0x0000000409067825 */ /* 0x008fc800078e0206 */
[----:B----4-:R-:W-:-:S04]  /*0110*/  FADD R0, R2, -R5 ;  /* 0x8000000502007221 */ /* 0x010fc80000000000 */
[----:B------:R-:W-:-:S05]  /*0120*/  FMUL R9, R0, R0 ;  /* 0x0000000000097220 */ /* 0x000fca0000400000 */
[----:B------:R-:W-:Y:S01]  /*0130*/  STG.E desc[UR4][R6.64], R9 ;  /* 0x0000000906007986 */ /* 0x000fe2000c101904 */
[----:B------:R-:W-:Y:S05]  /*0140*/  EXIT ;  /* 0x000000000000794d */ /* 0x000fea0003800000 */
.L_x_6:
        /* <DEDUP_REMOVED lines=11> */
.L_x_24:


//--------------------- .text._Z20matrixAbsErrorKernelPfS_S_ii --------------------------
	.section	.text._Z20matrixAbsErrorKernelPfS_S_ii,"ax",@progbits
	.align	128
        .global         _Z20matrixAbsErrorKernelPfS_S_ii
        .type           _Z20matrixAbsErrorKernelPfS_S_ii,@function
        .size           _Z20matrixAbsErrorKernelPfS_S_ii,(.L_x_25 - _Z20matrixAbsErrorKernelPfS_S_ii)
        .other          _Z20matrixAbsErrorKernelPfS_S_ii,@"STO_CUDA_ENTRY STV_DEFAULT"
_Z20matrixAbsErrorKernelPfS_S_ii:
.text._Z20matrixAbsErrorKernelPfS_S_ii:
[----:B------:R-:W-:Y:S01]  /*0000*/  LDC R1, c[0x0][0x37c] ;  /* 0x0000df00ff017b82 */ /* 0x000fe20000000800 */
[----:B------:R-:W0:Y:S07]  /*0010*/  S2R R3, SR_TID.Y ;  /* 0x0000000000037919 */ /* 0x000e2e0000002200 */
[----:B------:R-:W0:Y:S01]  /*0020*/  S2UR UR4, SR_CTAID.Y ;  /* 0x00000000000479c3 */ /* 0x000e220000002600 */
[----:B------:R-:W1:Y:S01]  /*0030*/  LDCU.64 UR6, c[0x0][0x398] ;  /* 0x00007300ff0677ac */ /* 0x000e620008000a00 */
[----:B------:R-:W2:Y:S06]  /*0040*/  S2R R2, SR_TID.X ;  /* 0x0000000000027919 */ /* 0x000eac0000002100 */
[----:B------:R-:W0:Y:S08]  /*0050*/  LDC R0, c[0x0][0x364] ;  /* 0x0000d900ff007b82 */ /* 0x000e300000000800 */
[----:B------:R-:W2:Y:S08]  /*0060*/  S2UR UR5, SR_CTAID.X ;  /* 0x00000000000579c3 */ /* 0x000eb00000002500 */
[----:B------:R-:W2:Y:S01]  /*0070*/  LDC R7, c[0x0][0x360] ;  /* 0x0000d800ff077b82 */ /* 0x000ea20000000800 */
[----:B0-----:R-:W-:-:S05]  /*0080*/  IMAD R0, R0, UR4, R3 ;  /* 0x0000000400007c24 */ /* 0x001fca000f8e0203 */
[----:B-1----:R-:W-:Y:S01]  /*0090*/  ISETP.GE.AND P0, PT, R0, UR7, PT ;  /* 0x0000000700007c0c */ /* 0x002fe2000bf06270 */
[----:B--2---:R-:W-:-:S05]  /*00a0*/  IMAD R7, R7, UR5, R2 ;  /* 0x0000000507077c24 */ /* 0x004fca000f8e0202 */
[----:B------:R-:W-:-:S13]  /*00b0*/  ISETP.GE.OR P0, PT, R7, UR6, P0 ;  /* 0x0000000607007c0c */ /* 0x000fda0008706670 */
[----:B------:R-:W-:Y:S05]  /*00c0*/  @P0 EXIT ;  /* 0x000000000000094d */ /* 0x000fea0003800000 */
[----:B------:R-:W0:Y:S01]  /*00d0*/  LDC.64 R2, c[0x0][0x380] ;  /* 0x0000e000ff027b82 */ /* 0x000e220000000a00 */
[----:B------:R-:W1:Y:S01]  /*00e0*/  LDCU.64 UR4, c[0x0][0x358] ;  /* 0x00006b00ff0477ac */ /* 0x000e620008000a00 */
[----:B------:R-:W-:-:S06]  /*00f0*/  IMAD R9, R0, UR6, R7 ;  /* 0x0000000600097c24 */ /* 0x000fcc000f8e0207 */
        /* <DEDUP_REMOVED lines=11> */
.L_x_7:
        /* <DEDUP_REMOVED lines=13> */
.L_x_25:


//--------------------- .text._Z13sigmoidKernelPfi --------------------------
	.section	.text._Z13sigmoidKernelPfi,"ax",@progbits
	.align	128
        .global         _Z13sigmoidKernelPfi
        .type           _Z13sigmoidKernelPfi,@function
        .size           _Z13sigmoidKernelPfi,(.L_x_20 - _Z13sigmoidKernelPfi)
        .other          _Z13sigmoidKernelPfi,@"STO_CUDA_ENTRY STV_DEFAULT"
_Z13sigmoidKernelPfi:
.text._Z13sigmoidKernelPfi:
        /* <DEDUP_REMOVED lines=9> */
[----:B------:R-:W1:Y:S01]  /*0090*/  LDCU.64 UR4, c[0x0][0x358] ;  /* 0x00006b00ff0477ac */ /* 0x000e620008000a00 */
[----:B0-----:R-:W-:-:S05]  /*00a0*/  IMAD.WIDE R2, R5, 0x4, R2 ;  /* 0x0000000405027825 */ /* 0x001fca00078e0202 */
[----:B-1----:R-:W2:Y:S01]  /*00b0*/  LDG.E R0, desc[UR4][R2.64] ;  /* 0x0000000402007981 */ /* 0x002ea2000c1e1900 */
[----:B------:R-:W-:Y:S02]  /*00c0*/  HFMA2 R7, -RZ, RZ, 3.7421875, 0 ;  /* 0x437c0000ff077431 */ /* 0x000fe400000001ff */
[----:B------:R-:W-:Y:S01]  /*00d0*/  IMAD.MOV.U32 R5, RZ, RZ, 0x3bbb989d ;  /* 0x3bbb989dff057424 */ /* 0x000fe200078e00ff */
[----:B------:R-:W-:Y:S03]  /*00e0*/  BSSY.RECONVERGENT B0, `(.L_x_8) ;  /* 0x0000018000007945 */ /* 0x000fe60003800200 */
[----:B--2---:R-:W-:-:S04]  /*00f0*/  FFMA.SAT R4, R0, -R5, 0.5 ;  /* 0x3f00000000047423 */ /* 0x004fc80000002805 */
[----:B------:R-:W-:-:S04]  /*0100*/  FFMA.RM R4, R4, R7, 12582913 ;  /* 0x4b40000104047423 */ /* 0x000fc80000004007 */
[C---:B------:R-:W-:Y:S01]  /*0110*/  FADD R5, R4.reuse, -12583039 ;  /* 0xcb40007f04057421 */ /* 0x040fe20000000000 */
[----:B------:R-:W-:-:S03]  /*0120*/  IMAD.SHL.U32 R4, R4, 0x800000, RZ ;  /* 0x0080000004047824 */ /* 0x000fc600078e00ff */
[----:B------:R-:W-:-:S04]  /*0130*/  FFMA R5, R0, -1.4426950216293334961, -R5 ;  /* 0xbfb8aa3b00057823 */ /* 0x000fc80000000805 */
[----:B------:R-:W-:-:S04]  /*0140*/  FFMA R0, R0, -1.925963033500011079e-08, R5 ;  /* 0xb2a5706000007823 */ /* 0x000fc80000000005 */
[----:B------:R-:W0:Y:S02]  /*0150*/  MUFU.EX2 R5, R0 ;  /* 0x0000000000057308 */ /* 0x000e240000000800 */
[----:B0-----:R-:W-:-:S06]  /*0160*/  FMUL R12, R4, R5 ;  /* 0x00000005040c7220 */ /* 0x001fcc0000400000 */
[----:B------:R-:W0:Y:S02]  /*0170*/  F2F.F64.F32 R4, R12 ;  /* 0x0000000c00047310 */ /* 0x000e240000201800 */
[----:B0-----:R-:W-:-:S06]  /*0180*/  DADD R4, R4, 1 ;  /* 0x3ff0000004047429 */ /* 0x001fcc0000000000 */
[----:B------:R-:W0:Y:S04]  /*0190*/  MUFU.RCP64H R7, R5 ;  /* 0x0000000500077308 */ /* 0x000e280000001800 */
[----:B------:R-:W-:-:S04]  /*01a0*/  IADD3 R6, PT, PT, R5, 0x300402, RZ ;  /* 0x0030040205067810 */ /* 0x000fc80007ffe0ff */
[----:B------:R-:W-:Y:S02]  /*01b0*/  FSETP.GEU.AND P0, PT, |R6|, 5.8789094863358348022e-39, PT ;  /* 0x004004020600780b */ /* 0x000fe40003f0e200 */
[----:B0-----:R-:W-:-:S08]  /*01c0*/  DFMA R8, -R4, R6, 1 ;  /* 0x3ff000000408742b */ /* 0x001fd00000000106 */
[----:B------:R-:W-:-:S08]  /*01d0*/  DFMA R8, R8, R8, R8 ;  /* 0x000000080808722b */ /* 0x000fd00000000008 */
[----:B------:R-:W-:-:S08]  /*01e0*/  DFMA R8, R6, R8, R6 ;  /* 0x000000080608722b */ /* 0x000fd00000000006 */
[----:B------:R-:W-:-:S08]  /*01f0*/  DFMA R10, -R4, R8, 1 ;  /* 0x3ff00000040a742b */ /* 0x000fd00000000108 */
[----:B------:R-:W-:Y:S01]  /*0200*/  DFMA R8, R8, R10, R8 ;  /* 0x0000000a0808722b */ /* 0x000fe20000000008 */
[----:B------:R-:W-:Y:S10]  /*0210*/  @P0 BRA `(.L_x_9) ;  /* 0x0000000000100947 */ /* 0x000ff40003800000 */
[----:B------:R-:W-:-:S05]  /*0220*/  LOP3.LUT R0, R5, 0x7fffffff, RZ, 0xc0, !PT ;  /* 0x7fffffff05007812 */ /* 0x000fca00078ec0ff */
[----:B------:R-:W-:Y:S01]  /*0230*/  VIADD R8, R0, 0xfff00000 ;  /* 0xfff0000000087836 */ /* 0x000fe20000000000 */
[----:B------:R-:W-:-:S07]  /*0240*/  MOV R0, 0x260 ;  /* 0x0000026000007802 */ /* 0x000fce0000000f00 */
[----:B------:R-:W-:Y:S05]  /*0250*/  CALL.REL.NOINC `($__internal_0_$__cuda_sm20_dblrcp_rn_slowpath_v3) ;  /* 0x0000000000107944 */ /* 0x000fea0003c00000 */
.L_x_9:
[----:B------:R-:W-:Y:S05]  /*0260*/  BSYNC.RECONVERGENT B0 ;  /* 0x0000000000007941 */ /* 0x000fea0003800200 */
.L_x_8:
[----:B------:R-:W0:Y:S02]  /*0270*/  F2F.F32.F64 R9, R8 ;  /* 0x0000000800097310 */ /* 0x000e240000301000 */
[----:B0-----:R-:W-:Y:S01]  /*0280*/  STG.E desc[UR4][R2.64], R9 ;  /* 0x0000000902007986 */ /* 0x001fe2000c101904 */
[----:B------:R-:W-:Y:S05]  /*0290*/  EXIT ;  /* 0x000000000000794d */ /* 0x000fea0003800000 */
        .weak           $__internal_0_$__cuda_sm20_dblrcp_rn_slowpath_v3
        .type           $__internal_0_$__cuda_sm20_dblrcp_rn_slowpath_v3,@function
        .size           $__internal_0_$__cuda_sm20_dblrcp_rn_slowpath_v3,(.L_x_20 - $__internal_0_$__cuda_sm20_dblrcp_rn_slowpath_v3)
$__internal_0_$__cuda_sm20_dblrcp_rn_slowpath_v3:
[----:B------:R-:W-:Y:S01]  /*02a0*/  DSETP.GTU.AND P0, PT, |R4|, +INF , PT ;  /* 0x7ff000000400742a */ /* 0x000fe20003f0c200 */
[----:B------:R-:W-:-:S13]  /*02b0*/  BSSY.RECONVERGENT B1, `(.L_x_10) ;  /* 0x0000023000017945 */ /* 0x000fda0003800200 */
[----:B------:R-:W-:Y:S05]  /*02c0*/  @P0 BRA `(.L_x_11) ;  /* 0x00000000007c0947 */ /* 0x000fea0003800000 */
[----:B------:R-:W-:-:S04]  /*02d0*/  LOP3.LUT R9, R5, 0x7fffffff, RZ, 0xc0, !PT ;  /* 0x7fffffff05097812 */ /* 0x000fc800078ec0ff */
[----:B------:R-:W-:-:S04]  /*02e0*/  IADD3 R6, PT, PT, R9, -0x1, RZ ;  /* 0xffffffff09067810 */ /* 0x000fc80007ffe0ff */
[----:B------:R-:W-:-:S13]  /*02f0*/  ISETP.GE.U32.AND P0, PT, R6, 0x7fefffff, PT ;  /* 0x7fefffff0600780c */ /* 0x000fda0003f06070 */
[----:B------:R-:W-:Y:S01]  /*0300*/  @P0 LOP3.LUT R7, R5, 0x7ff00000, RZ, 0x3c, !PT ;  /* 0x7ff0000005070812 */ /* 0x000fe200078e3cff */
[----:B------:R-:W-:Y:S01]  /*0310*/  @P0 IMAD.MOV.U32 R6, RZ, RZ, RZ ;  /* 0x000000ffff060224 */ /* 0x000fe200078e00ff */
[----:B------:R-:W-:Y:S06]  /*0320*/  @P0 BRA `(.L_x_12) ;  /* 0x00000000006c0947 */ /* 0x000fec0003800000 */
[----:B------:R-:W-:-:S13]  /*0330*/  ISETP.GE.U32.AND P0, PT, R9, 0x1000001, PT ;  /* 0x010000010900780c */ /* 0x000fda0003f06070 */
[----:B------:R-:W-:Y:S05]  /*0340*/  @!P0 BRA `(.L_x_13) ;  /* 0x0000000000348947 */ /* 0x000fea0003800000 */
[----:B------:R-:W-:Y:S01]  /*0350*/  IADD3 R7, PT, PT, R5, -0x3fe00000, RZ ;  /* 0xc020000005077810 */ /* 0x000fe20007ffe0ff */
[----:B------:R-:W-:-:S03]  /*0360*/  IMAD.MOV.U32 R6, RZ, RZ, R4 ;  /* 0x000000ffff067224 */ /* 0x000fc600078e0004 */
[----:B------:R-:W0:Y:S03]  /*0370*/  MUFU.RCP64H R9, R7 ;  /* 0x0000000700097308 */ /* 0x000e260000001800 */
[----:B0-----:R-:W-:-:S08]  /*0380*/  DFMA R10, -R6, R8, 1 ;  /* 0x3ff00000060a742b */ /* 0x001fd00000000108 */
[----:B------:R-:W-:-:S08]  /*0390*/  DFMA R10, R10, R10, R10 ;  /* 0x0000000a0a0a722b */ /* 0x000fd0000000000a */
[----:B------:R-:W-:-:S08]  /*03a0*/  DFMA R10, R8, R10, R8 ;  /* 0x0000000a080a722b */ /* 0x000fd00000000008 */
[----:B------:R-:W-:-:S08]  /*03b0*/  DFMA R8, -R6, R10, 1 ;  /* 0x3ff000000608742b */ /* 0x000fd0000000010a */
[----:B------:R-:W-:-:S08]  /*03c0*/  DFMA R8, R10, R8, R10 ;  /* 0x000000080a08722b */ /* 0x000fd0000000000a */
[----:B------:R-:W-:-:S08]  /*03d0*/  DMUL R8, R8, 2.2250738585072013831e-308 ;  /* 0x0010000008087828 */ /* 0x000fd00000000000 */
[----:B------:R-:W-:-:S08]  /*03e0*/  DFMA R4, -R4, R8, 1 ;  /* 0x3ff000000404742b */ /* 0x000fd00000000108 */
[----:B------:R-:W-:-:S08]  /*03f0*/  DFMA R4, R4, R4, R4 ;  /* 0x000000040404722b */ /* 0x000fd00000000004 */
[----:B------:R-:W-:Y:S01]  /*0400*/  DFMA R6, R8, R4, R8 ;  /* 0x000000040806722b */ /* 0x000fe20000000008 */
[----:B------:R-:W-:Y:S10]  /*0410*/  BRA `(.L_x_12) ;  /* 0x0000000000307947 */ /* 0x000ff40003800000 */
.L_x_13:
[----:B------:R-:W-:Y:S01]  /*0420*/  DMUL R4, R4, 8.11296384146066816958e+31 ;  /* 0x4690000004047828 */ /* 0x000fe20000000000 */
[----:B------:R-:W-:-:S05]  /*0430*/  MOV R6, R8 ;  /* 0x0000000800067202 */ /* 0x000fca0000000f00 */
[----:B------:R-:W0:Y:S02]  /*0440*/  MUFU.RCP64H R7, R5 ;  /* 0x0000000500077308 */ /* 0x000e240000001800 */
[----:B0-----:R-:W-:-:S08]  /*0450*/  DFMA R8, -R4, R6, 1 ;  /* 0x3ff000000408742b */ /* 0x001fd00000000106 */
[----:B------:R-:W-:-:S08]  /*0460*/  DFMA R8, R8, R8, R8 ;  /* 0x000000080808722b */ /* 0x000fd00000000008 */
[----:B------:R-:W-:-:S08]  /*0470*/  DFMA R8, R6, R8, R6 ;  /* 0x000000080608722b */ /* 0x000fd00000000006 */
[----:B------:R-:W-:-:S08]  /*0480*/  DFMA R6, -R4, R8, 1 ;  /* 0x3ff000000406742b */ /* 0x000fd00000000108 */
[----:B------:R-:W-:-:S08]  /*0490*/  DFMA R6, R8, R6, R8 ;  /* 0x000000060806722b */ /* 0x000fd00000000008 */
[----:B------:R-:W-:Y:S01]  /*04a0*/  DMUL R6, R6, 8.11296384146066816958e+31 ;  /* 0x4690000006067828 */ /* 0x000fe20000000000 */
[----:B------:R-:W-:Y:S10]  /*04b0*/  BRA `(.L_x_12) ;  /* 0x0000000000087947 */ /* 0x000ff40003800000 */
.L_x_11:
[----:B------:R-:W-:Y:S01]  /*04c0*/  LOP3.LUT R7, R5, 0x80000, RZ, 0xfc, !PT ;  /* 0x0008000005077812 */ /* 0x000fe200078efcff */
[----:B------:R-:W-:-:S07]  /*04d0*/  IMAD.MOV.U32 R6, RZ, RZ, R4 ;  /* 0x000000ffff067224 */ /* 0x000fce00078e0004 */
.L_x_12:
[----:B------:R-:W-:Y:S05]  /*04e0*/  BSYNC.RECONVERGENT B1 ;  /* 0x0000000000017941 */ /* 0x000fea0003800200 */
.L_x_10:
[----:B------:R-:W-:Y:S01]  /*04f0*/  MOV R4, R0 ;  /* 0x0000000000047202 */ /* 0x000fe20000000f00 */
[----:B------:R-:W-:Y:S01]  /*0500*/  IMAD.MOV.U32 R5, RZ, RZ, 0x0 ;  /* 0x00000000ff057424 */ /* 0x000fe200078e00ff */
[----:B------:R-:W-:Y:S01]  /*0510*/  MOV R8, R6 ;  /* 0x0000000600087202 */ /* 0x000fe20000000f00 */
[----:B------:R-:W-:Y:S02]  /*0520*/  IMAD.MOV.U32 R9, RZ, RZ, R7 ;  /* 0x000000ffff097224 */ /* 0x000fe400078e0007 */
[----:B------:R-:W-:Y:S05]  /*0530*/  RET.REL.NODEC R4 `(_Z13sigmoidKernelPfi) ;  /* 0xfffffff804b07950 */ /* 0x000fea0003c3ffff */
.L_x_14:
        /* <DEDUP_REMOVED lines=12> */
.L_x_20:


//--------------------- .text._Z15matrixMulKernelPfS_S_iiii --------------------------
	.section	.text._Z15matrixMulKernelPfS_S_iiii,"ax",@progbits
	.align	128
        .global         _Z15matrixMulKernelPfS_S_iiii
        .type           _Z15matrixMulKernelPfS_S_iiii,@function
        .size           _Z15matrixMulKernelPfS_S_iiii,(.L_x_27 - _Z15matrixMulKernelPfS_S_iiii)
        .other          _Z15matrixMulKernelPfS_S_iiii,@"STO_CUDA_ENTRY STV_DEFAULT"
_Z15matrixMulKernelPfS_S_iiii:
.text._Z15matrixMulKernelPfS_S_iiii:
        /* <DEDUP_REMOVED lines=13> */
[----:B------:R-:W0:Y:S01]  /*00d0*/  LDC R19, c[0x0][0x398] ;  /* 0x0000e600ff137b82 */ /* 0x000e220000000800 */
[----:B------:R-:W1:Y:S01]  /*00e0*/  LDCU.64 UR4, c[0x0][0x358] ;  /* 0x00006b00ff0477ac */ /* 0x000e620008000a00 */
[----:B------:R-:W-:Y:S01]  /*00f0*/  HFMA2 R29, -RZ, RZ, 0, 0 ;  /* 0x00000000ff1d7431 */ /* 0x000fe200000001ff */
[----:B0-----:R-:W-:-:S13]  /*0100*/  ISETP.GE.AND P0, PT, R19, 0x1, PT ;  /* 0x000000011300780c */ /* 0x001fda0003f06270 */
[----:B-1----:R-:W-:Y:S05]  /*0110*/  @!P0 BRA `(.L_x_15) ;  /* 0x0000000400f08947 */ /* 0x002fea0003800000 */
[C---:B------:R-:W-:Y:S01]  /*0120*/  ISETP.GE.U32.AND P1, PT, R19.reuse, 0x8, PT ;  /* 0x000000081300780c */ /* 0x040fe20003f26070 */
[----:B------:R-:W-:Y:S01]  /*0130*/  IMAD R18, R0, R19, RZ ;  /* 0x0000001300127224 */ /* 0x000fe200078e02ff */
[----:B------:R-:W-:Y:S02]  /*0140*/  LOP3.LUT R24, R19, 0x7, RZ, 0xc0, !PT ;  /* 0x0000000713187812 */ /* 0x000fe400078ec0ff */
[----:B------:R-:W-:Y:S02]  /*0150*/  MOV R29, RZ ;  /* 0x000000ff001d7202 */ /* 0x000fe40000000f00 */
[----:B------:R-:W-:Y:S02]  /*0160*/  ISETP.NE.AND P0, PT, R24, RZ, PT ;  /* 0x000000ff1800720c */ /* 0x000fe40003f05270 */
[----:B------:R-:W-:-:S05]  /*0170*/  MOV R21, RZ ;  /* 0x000000ff00157202 */ /* 0x000fca0000000f00 */
[----:B------:R-:W-:Y:S06]  /*0180*/  @!P1 BRA `(.L_x_16) ;  /* 0x0000000000c89947 */ /* 0x000fec0003800000 */
[----:B------:R-:W0:Y:S01]  /*0190*/  LDC.64 R2, c[0x0][0x380] ;  /* 0x0000e000ff027b82 */ /* 0x000e220000000a00 */
[----:B------:R-:W-:Y:S02]  /*01a0*/  LOP3.LUT R21, R19, 0x7ffffff8, RZ, 0xc0, !PT ;  /* 0x7ffffff813157812 */ /* 0x000fe400078ec0ff */
[----:B------:R-:W-:Y:S02]  /*01b0*/  MOV R29, RZ ;  /* 0x000000ff001d7202 */ /* 0x000fe40000000f00 */
[----:B------:R-:W-:Y:S02]  /*01c0*/  MOV R20, R17 ;  /* 0x0000001100147202 */ /* 0x000fe40000000f00 */
[----:B------:R-:W-:Y:S01]  /*01d0*/  IADD3 R16, PT, PT, -R21, RZ, RZ ;  /* 0x000000ff15107210 */ /* 0x000fe20007ffe1ff */
[----:B0-----:R-:W-:-:S03]  /*01e0*/  IMAD.WIDE.U32 R2, R18, 0x4, R2 ;  /* 0x0000000412027825 */ /* 0x001fc600078e0002 */
[----:B------:R-:W-:-:S04]  /*01f0*/  IADD3 R5, P1, PT, R2, 0x10, RZ ;  /* 0x0000001002057810 */ /* 0x000fc80007f3e0ff */
[----:B------:R-:W-:-:S09]  /*0200*/  IADD3.X R4, PT, PT, RZ, R3, RZ, P1, !PT ;  /* 0x00000003ff047210 */ /* 0x000fd20000ffe4ff */
.L_x_17:
[----:B------:R-:W0:Y:S01]  /*0210*/  LDC.64 R14, c[0x0][0x388] ;  /* 0x0000e200ff0e7b82 */ /* 0x000e220000000a00 */
[----:B------:R-:W-:Y:S02]  /*0220*/  MOV R2, R5 ;  /* 0x0000000500027202 */ /* 0x000fe40000000f00 */
[----:B------:R-:W-:-:S05]  /*0230*/  MOV R3, R4 ;  /* 0x0000000400037202 */ /* 0x000fca0000000f00 */
[----:B------:R-:W2:Y:S01]  /*0240*/  LDG.E R12, desc[UR4][R2.64+-0x10] ;  /* 0xfffff004020c7981 */ /* 0x000ea2000c1e1900 */
[----:B------:R-:W1:Y:S03]  /*0250*/  LDC R23, c[0x0][0x39c] ;  /* 0x0000e700ff177b82 */ /* 0x000e660000000800 */
[----:B------:R-:W3:Y:S04]  /*0260*/  LDG.E R22, desc[UR4][R2.64+-0xc] ;  /* 0xfffff40402167981 */ /* 0x000ee8000c1e1900 */
[----:B------:R-:W4:Y:S04]  /*0270*/  LDG.E R27, desc[UR4][R2.64+-0x8] ;  /* 0xfffff804021b7981 */ /* 0x000f28000c1e1900 */
[----:B------:R-:W5:Y:S01]  /*0280*/  LDG.E R26, desc[UR4][R2.64+-0x4] ;  /* 0xfffffc04021a7981 */ /* 0x000f62000c1e1900 */
[----:B0-----:R-:W-:-:S05]  /*0290*/  IMAD.WIDE R14, R20, 0x4, R14 ;  /* 0x00000004140e7825 */ /* 0x001fca00078e020e */
[----:B------:R1:W2:Y:S02]  /*02a0*/  LDG.E R13, desc[UR4][R14.64] ;  /* 0x000000040e0d7981 */ /* 0x0002a4000c1e1900 */
[----:B-1----:R-:W-:-:S05]  /*02b0*/  IMAD.WIDE R14, R23, 0x4, R14 ;  /* 0x00000004170e7825 */ /* 0x002fca00078e020e */
[----:B------:R0:W3:Y:S01]  /*02c0*/  LDG.E R25, desc[UR4][R14.64] ;  /* 0x000000040e197981 */ /* 0x0000e2000c1e1900 */
[----:B------:R-:W-:-:S04]  /*02d0*/  IMAD.WIDE R10, R23, 0x4, R14 ;  /* 0x00000004170a7825 */ /* 0x000fc800078e020e */
[C---:B------:R-:W-:Y:S02]  /*02e0*/  IMAD.WIDE R8, R23.reuse, 0x4, R10 ;  /* 0x0000000417087825 */ /* 0x040fe400078e020a */
[----:B------:R-:W4:Y:S02]  /*02f0*/  LDG.E R10, desc[UR4][R10.64] ;  /* 0x000000040a0a7981 */ /* 0x000f24000c1e1900 */
[C---:B------:R-:W-:Y:S02]  /*0300*/  IMAD.WIDE R4, R23.reuse, 0x4, R8 ;  /* 0x0000000417047825 */ /* 0x040fe400078e0208 */
[----:B------:R-:W5:Y:S02]  /*0310*/  LDG.E R9, desc[UR4][R8.64] ;  /* 0x0000000408097981 */ /* 0x000f64000c1e1900 */
[C---:B------:R-:W-:Y:S02]  /*0320*/  IMAD.WIDE R6, R23.reuse, 0x4, R4 ;  /* 0x0000000417067825 */ /* 0x040fe400078e0204 */
[----:B------:R-:W5:Y:S04]  /*0330*/  LDG.E R11, desc[UR4][R2.64+0x4] ;  /* 0x00000404020b7981 */ /* 0x000f68000c1e1900 */
[----:B------:R-:W5:Y:S04]  /*0340*/  LDG.E R4, desc[UR4][R4.64] ;  /* 0x0000000404047981 */ /* 0x000f68000c1e1900 */
[----:B------:R-:W5:Y:S04]  /*0350*/  LDG.E R8, desc[UR4][R2.64+0xc] ;  /* 0x00000c0402087981 */ /* 0x000f68000c1e1900 */
[----:B------:R-:W5:Y:S01]  /*0360*/  LDG.E R5, desc[UR4][R2.64] ;  /* 0x0000000402057981 */ /* 0x000f62000c1e1900 */
[----:B--2---:R-:W-:Y:S01]  /*0370*/  FFMA R29, R12, R13, R29 ;  /* 0x0000000d0c1d7223 */ /* 0x004fe2000000001d */
[----:B------:R-:W-:-:S02]  /*0380*/  IMAD.WIDE R12, R23, 0x4, R6 ;  /* 0x00000004170c7825 */ /* 0x000fc400078e0206 */
[----:B------:R-:W2:Y:S02]  /*0390*/  LDG.E R6, desc[UR4][R6.64] ;  /* 0x0000000406067981 */ /* 0x000ea4000c1e1900 */
[----:B0-----:R-:W-:Y:S02]  /*03a0*/  IMAD.WIDE R14, R23, 0x4, R12 ;  /* 0x00000004170e7825 */ /* 0x001fe400078e020c */
[----:B------:R-:W2:Y:S04]  /*03b0*/  LDG.E R28, desc[UR4][R12.64] ;  /* 0x000000040c1c7981 */ /* 0x000ea8000c1e1900 */
[----:B------:R-:W2:Y:S04]  /*03c0*/  LDG.E R7, desc[UR4][R2.64+0x8] ;  /* 0x0000080402077981 */ /* 0x000ea8000c1e1900 */
[----:B------:R-:W2:Y:S01]  /*03d0*/  LDG.E R15, desc[UR4][R14.64] ;  /* 0x000000040e0f7981 */ /* 0x000ea2000c1e1900 */
[----:B---3--:R-:W-:Y:S01]  /*03e0*/  FFMA R22, R22, R25, R29 ;  /* 0x0000001916167223 */ /* 0x008fe2000000001d */
[----:B------:R-:W-:-:S03]  /*03f0*/  IADD3 R16, PT, PT, R16, 0x8, RZ ;  /* 0x0000000810107810 */ /* 0x000fc60007ffe0ff */
[----:B----4-:R-:W-:Y:S01]  /*0400*/  FFMA R27, R27, R10, R22 ;  /* 0x0000000a1b1b7223 */ /* 0x010fe20000000016 */
[----:B------:R-:W-:-:S03]  /*0410*/  ISETP.NE.AND P1, PT, R16, RZ, PT ;  /* 0x000000ff1000720c */ /* 0x000fc60003f25270 */
[----:B-----5:R-:W-:Y:S01]  /*0420*/  FFMA R26, R26, R9, R27 ;  /* 0x000000091a1a7223 */ /* 0x020fe2000000001b */
[----:B------:R-:W-:-:S03]  /*0430*/  LEA R20, R23, R20, 0x3 ;  /* 0x0000001417147211 */ /* 0x000fc600078e18ff */
[----:B------:R-:W-:Y:S01]  /*0440*/  FFMA R4, R5, R4, R26 ;  /* 0x0000000405047223 */ /* 0x000fe2000000001a */
[----:B------:R-:W-:-:S03]  /*0450*/  IADD3 R5, P2, PT, R2, 0x20, RZ ;  /* 0x0000002002057810 */ /* 0x000fc60007f5e0ff */
[----:B--2---:R-:W-:-:S04]  /*0460*/  FFMA R4, R11, R6, R4 ;  /* 0x000000060b047223 */ /* 0x004fc80000000004 */
[----:B------:R-:W-:Y:S01]  /*0470*/  FFMA R7, R7, R28, R4 ;  /* 0x0000001c07077223 */ /* 0x000fe20000000004 */
[----:B------:R-:W-:-:S03]  /*0480*/  IADD3.X R4, PT, PT, RZ, R3, RZ, P2, !PT ;  /* 0x00000003ff047210 */ /* 0x000fc600017fe4ff */
[----:B------:R-:W-:Y:S01]  /*0490*/  FFMA R29, R8, R15, R7 ;  /* 0x0000000f081d7223 */ /* 0x000fe20000000007 */
[----:B------:R-:W-:Y:S06]  /*04a0*/  @P1 BRA `(.L_x_17) ;  /* 0xfffffffc00581947 */ /* 0x000fec000383ffff */
.L_x_16:
[----:B------:R-:W-:Y:S05]  /*04b0*/  @!P0 BRA `(.L_x_15) ;  /* 0x0000000400088947 */ /* 0x000fea0003800000 */
[----:B------:R-:W-:Y:S02]  /*04c0*/  ISETP.GE.U32.AND P1, PT, R24, 0x4, PT ;  /* 0x000000041800780c */ /* 0x000fe40003f26070 */
[----:B------:R-:W-:-:S04]  /*04d0*/  LOP3.LUT R14, R19, 0x3, RZ, 0xc0, !PT ;  /* 0x00000003130e7812 */ /* 0x000fc800078ec0ff */
[----:B------:R-:W-:-:S07]  /*04e0*/  ISETP.NE.AND P0, PT, R14, RZ, PT ;  /* 0x000000ff0e00720c */ /* 0x000fce0003f05270 */
[----:B------:R-:W-:Y:S06]  /*04f0*/  @!P1 BRA `(.L_x_18) ;  /* 0x0000000000709947 */ /* 0x000fec0003800000 */
[----:B------:R-:W0:Y:S01]  /*0500*/  LDC R11, c[0x0][0x39c] ;  /* 0x0000e700ff0b7b82 */ /* 0x000e220000000800 */
[----:B------:R-:W1:Y:S01]  /*0510*/  LDCU.64 UR8, c[0x0][0x380] ;  /* 0x00007000ff0877ac */ /* 0x000e620008000a00 */
[CC--:B------:R-:W-:Y:S02]  /*0520*/  IADD3 R3, PT, PT, R18.reuse, R21.reuse, RZ ;  /* 0x0000001512037210 */ /* 0x0c0fe40007ffe0ff */
[----:B------:R-:W-:-:S04]  /*0530*/  IADD3 R8, P1, PT, R18, R21, RZ ;  /* 0x0000001512087210 */ /* 0x000fc80007f3e0ff */
[----:B------:R-:W2:Y:S08]  /*0540*/  LDC.64 R4, c[0x0][0x388] ;  /* 0x0000e200ff047b82 */ /* 0x000eb00000000a00 */
[----:B------:R-:W3:Y:S01]  /*0550*/  LDC.64 R12, c[0x0][0x380] ;  /* 0x0000e000ff0c7b82 */ /* 0x000ee20000000a00 */
[----:B0-----:R-:W-:-:S04]  /*0560*/  IMAD R7, R21, R11, R17 ;  /* 0x0000000b15077224 */ /* 0x001fc800078e0211 */
[----:B--2---:R-:W-:-:S04]  /*0570*/  IMAD.WIDE R4, R7, 0x4, R4 ;  /* 0x0000000407047825 */ /* 0x004fc800078e0204 */
[----:B------:R-:W-:Y:S02]  /*0580*/  IMAD.WIDE R6, R11, 0x4, R4 ;  /* 0x000000040b067825 */ /* 0x000fe400078e0204 */
[----:B------:R-:W2:Y:S02]  /*0590*/  LDG.E R4, desc[UR4][R4.64] ;  /* 0x0000000404047981 */ /* 0x000ea4000c1e1900 */
[----:B---3--:R-:W-:Y:S01]  /*05a0*/  IMAD.WIDE.U32 R12, R3, 0x4, R12 ;  /* 0x00000004030c7825 */ /* 0x008fe200078e000c */
[----:B------:R-:W-:Y:S02]  /*05b0*/  IADD3.X R3, PT, PT, RZ, RZ, RZ, P1, !PT ;  /* 0x000000ffff037210 */ /* 0x000fe40000ffe4ff */
[----:B-1----:R-:W-:-:S03]  /*05c0*/  LEA R2, P1, R8, UR8, 0x2 ;  /* 0x0000000808027c11 */ /* 0x002fc6000f8210ff */
[----:B------:R-:W2:Y:S01]  /*05d0*/  LDG.E R12, desc[UR4][R12.64] ;  /* 0x000000040c0c7981 */ /* 0x000ea2000c1e1900 */
[----:B------:R-:W-:Y:S01]  /*05e0*/  LEA.HI.X R3, R8, UR9, R3, 0x2, P1 ;  /* 0x0000000908037c11 */ /* 0x000fe200088f1403 */
[C---:B------:R-:W-:Y:S02]  /*05f0*/  IMAD.WIDE R8, R11.reuse, 0x4, R6 ;  /* 0x000000040b087825 */ /* 0x040fe400078e0206 */
[----:B------:R-:W3:Y:S04]  /*0600*/  LDG.E R6, desc[UR4][R6.64] ;  /* 0x0000000406067981 */ /* 0x000ee8000c1e1900 */
[----:B------:R-:W3:Y:S01]  /*0610*/  LDG.E R16, desc[UR4][R2.64+0x4] ;  /* 0x0000040402107981 */ /* 0x000ee2000c1e1900 */
[----:B------:R-:W-:-:S03]  /*0620*/  IMAD.WIDE R10, R11, 0x4, R8 ;  /* 0x000000040b0a7825 */ /* 0x000fc600078e0208 */
[----:B------:R-:W4:Y:S04]  /*0630*/  LDG.E R20, desc[UR4][R8.64] ;  /* 0x0000000408147981 */ /* 0x000f28000c1e1900 */
[----:B------:R-:W4:Y:S04]  /*0640*/  LDG.E R15, desc[UR4][R2.64+0x8] ;  /* 0x00000804020f7981 */ /* 0x000f28000c1e1900 */
[----:B------:R-:W5:Y:S04]  /*0650*/  LDG.E R22, desc[UR4][R2.64+0xc] ;  /* 0x00000c0402167981 */ /* 0x000f68000c1e1900 */
[----:B------:R-:W5:Y:S01]  /*0660*/  LDG.E R10, desc[UR4][R10.64] ;  /* 0x000000040a0a7981 */ /* 0x000f62000c1e1900 */
[----:B------:R-:W-:Y:S01]  /*0670*/  IADD3 R21, PT, PT, R21, 0x4, RZ ;  /* 0x0000000415157810 */ /* 0x000fe20007ffe0ff */
[----:B--2---:R-:W-:-:S04]  /*0680*/  FFMA R29, R12, R4, R29 ;  /* 0x000000040c1d7223 */ /* 0x004fc8000000001d */
[----:B---3--:R-:W-:-:S04]  /*0690*/  FFMA R16, R16, R6, R29 ;  /* 0x0000000610107223 */ /* 0x008fc8000000001d */
[----:B----4-:R-:W-:-:S04]  /*06a0*/  FFMA R15, R15, R20, R16 ;  /* 0x000000140f0f7223 */ /* 0x010fc80000000010 */
[----:B-----5:R-:W-:-:S07]  /*06b0*/  FFMA R29, R22, R10, R15 ;  /* 0x0000000a161d7223 */ /* 0x020fce000000000f */
.L_x_18:
[----:B------:R-:W-:Y:S05]  /*06c0*/  @!P0 BRA `(.L_x_15) ;  /* 0x0000000000848947 */ /* 0x000fea0003800000 */
[----:B------:R-:W-:Y:S01]  /*06d0*/  ISETP.NE.AND P1, PT, R14, 0x1, PT ;  /* 0x000000010e00780c */ /* 0x000fe20003f25270 */
[----:B------:R-:W0:Y:S01]  /*06e0*/  LDC.64 R10, c[0x0][0x380] ;  /* 0x0000e000ff0a7b82 */ /* 0x000e220000000a00 */
[----:B------:R-:W-:-:S04]  /*06f0*/  LOP3.LUT R19, R19, 0x1, RZ, 0xc0, !PT ;  /* 0x0000000113137812 */ /* 0x000fc800078ec0ff */
[----:B------:R-:W-:-:S03]  /*0700*/  ISETP.NE.U32.AND P0, PT, R19, 0x1, PT ;  /* 0x000000011300780c */ /* 0x000fc60003f05070 */
[----:B------:R-:W1:Y:S04]  /*0710*/  LDC.64 R8, c[0x0][0x388] ;  /* 0x0000e200ff087b82 */ /* 0x000e680000000a00 */
[CC--:B------:R-:W-:Y:S02]  /*0720*/  @P1 IADD3 R13, PT, PT, R18.reuse, R21.reuse, RZ ;  /* 0x00000015120d1210 */ /* 0x0c0fe40007ffe0ff */
[----:B------:R-:W-:Y:S02]  /*0730*/  @P1 IADD3 R16, P2, PT, R18, R21, RZ ;  /* 0x0000001512101210 */ /* 0x000fe40007f5e0ff */
[----:B------:R-:W2:Y:S08]  /*0740*/  @P1 LDC R14, c[0x0][0x39c] ;  /* 0x0000e700ff0e1b82 */ /* 0x000eb00000000800 */
[----:B------:R-:W3:Y:S01]  /*0750*/  @P1 LDC.64 R6, c[0x0][0x380] ;  /* 0x0000e000ff061b82 */ /* 0x000ee20000000a00 */
[----:B0-----:R-:W-:Y:S01]  /*0760*/  @P1 IMAD.WIDE.U32 R10, R13, 0x4, R10 ;  /* 0x000000040d0a1825 */ /* 0x001fe200078e000a */
[----:B------:R-:W-:-:S05]  /*0770*/  @P1 IADD3.X R13, PT, PT, RZ, RZ, RZ, P2, !PT ;  /* 0x000000ffff0d1210 */ /* 0x000fca00017fe4ff */
[----:B------:R-:W4:Y:S01]  /*0780*/  @P1 LDG.E R10, desc[UR4][R10.64] ;  /* 0x000000040a0a1981 */ /* 0x000f22000c1e1900 */
[----:B------:R-:W0:Y:S08]  /*0790*/  @!P0 LDC R12, c[0x0][0x39c] ;  /* 0x0000e700ff0c8b82 */ /* 0x000e300000000800 */
[----:B------:R-:W5:Y:S01]  /*07a0*/  LDC.64 R2, c[0x0][0x380] ;  /* 0x0000e000ff027b82 */ /* 0x000f620000000a00 */
[C---:B--2---:R-:W-:Y:S01]  /*07b0*/  @P1 IMAD R15, R21.reuse, R14, R17 ;  /* 0x0000000e150f1224 */ /* 0x044fe200078e0211 */
[----:B------:R-:W-:-:S03]  /*07c0*/  @P1 IADD3 R21, PT, PT, R21, 0x2, RZ ;  /* 0x0000000215151810 */ /* 0x000fc60007ffe0ff */
[----:B-1----:R-:W-:-:S03]  /*07d0*/  @P1 IMAD.WIDE R8, R15, 0x4, R8 ;  /* 0x000000040f081825 */ /* 0x002fc600078e0208 */
[----:B------:R-:W1:Y:S01]  /*07e0*/  LDC.64 R4, c[0x0][0x388] ;  /* 0x0000e200ff047b82 */ /* 0x000e620000000a00 */
[----:B---3--:R-:W-:Y:S01]  /*07f0*/  @P1 LEA R6, P2, R16, R6, 0x2 ;  /* 0x0000000610061211 */ /* 0x008fe200078410ff */
[----:B------:R-:W-:-:S03]  /*0800*/  @P1 IMAD.WIDE R14, R14, 0x4, R8 ;  /* 0x000000040e0e1825 */ /* 0x000fc600078e0208 */
[----:B------:R-:W-:Y:S02]  /*0810*/  @P1 LEA.HI.X R7, R16, R7, R13, 0x2, P2 ;  /* 0x0000000710071211 */ /* 0x000fe400010f140d */
[----:B------:R-:W-:Y:S01]  /*0820*/  @!P0 IADD3 R13, PT, PT, R18, R21, RZ ;  /* 0x00000015120d8210 */ /* 0x000fe20007ffe0ff */
[----:B0-----:R-:W-:Y:S01]  /*0830*/  @!P0 IMAD R21, R21, R12, R17 ;  /* 0x0000000c15158224 */ /* 0x001fe200078e0211 */
[----:B------:R-:W4:Y:S04]  /*0840*/  @P1 LDG.E R16, desc[UR4][R8.64] ;  /* 0x0000000408101981 */ /* 0x000f28000c1e1900 */
[----:B------:R-:W2:Y:S01]  /*0850*/  @P1 LDG.E R7, desc[UR4][R6.64+0x4] ;  /* 0x0000040406071981 */ /* 0x000ea2000c1e1900 */
[----:B-----5:R-:W-:-:S03]  /*0860*/  @!P0 IMAD.WIDE.U32 R2, R13, 0x4, R2 ;  /* 0x000000040d028825 */ /* 0x020fc600078e0002 */
[----:B------:R-:W2:Y:S04]  /*0870*/  @P1 LDG.E R14, desc[UR4][R14.64] ;  /* 0x000000040e0e1981 */ /* 0x000ea8000c1e1900 */
[----:B------:R-:W3:Y:S01]  /*0880*/  @!P0 LDG.E R2, desc[UR4][R2.64] ;  /* 0x0000000402028981 */ /* 0x000ee2000c1e1900 */
[----:B-1----:R-:W-:-:S06]  /*0890*/  @!P0 IMAD.WIDE R4, R21, 0x4, R4 ;  /* 0x0000000415048825 */ /* 0x002fcc00078e0204 */
[----:B------:R-:W3:Y:S01]  /*08a0*/  @!P0 LDG.E R4, desc[UR4][R4.64] ;  /* 0x0000000404048981 */ /* 0x000ee2000c1e1900 */
[----:B----4-:R-:W-:-:S04]  /*08b0*/  @P1 FFMA R10, R10, R16, R29 ;  /* 0x000000100a0a1223 */ /* 0x010fc8000000001d */
[----:B--2---:R-:W-:-:S04]  /*08c0*/  @P1 FFMA R29, R7, R14, R10 ;  /* 0x0000000e071d1223 */ /* 0x004fc8000000000a */
[----:B---3--:R-:W-:-:S07]  /*08d0*/  @!P0 FFMA R29, R2, R4, R29 ;  /* 0x00000004021d8223 */ /* 0x008fce000000001d */
.L_x_15:
[----:B------:R-:W0:Y:S01]  /*08e0*/  LDC.64 R2, c[0x0][0x390] ;  /* 0x0000e400ff027b82 */ /* 0x000e220000000a00 */
[----:B------:R-:W-:-:S04]  /*08f0*/  IMAD R17, R0, UR6, R17 ;  /* 0x0000000600117c24 */ /* 0x000fc8000f8e0211 */
[----:B0-----:R-:W-:-:S05]  /*0900*/  IMAD.WIDE R2, R17, 0x4, R2 ;  /* 0x0000000411027825 */ /* 0x001fca00078e0202 */
[----:B------:R-:W-:Y:S01]  /*0910*/  STG.E desc[UR4][R2.64], R29 ;  /* 0x0000001d02007986 */ /* 0x000fe2000c101904 */
[----:B------:R-:W-:Y:S05]  /*0920*/  EXIT ;  /* 0x000000000000794d */ /* 0x000fea0003800000 */
.L_x_19:
        /* <DEDUP_REMOVED lines=13> */
.L_x_27:


//--------------------- .nv.shared._Z12reduceKernelPfS_i --------------------------
	.section	.nv.shared._Z12reduceKernelPfS_i,"aw",@nobits
	.sectionflags	@""
	.align	4
.nv.shared._Z12reduceKernelPfS_i:
	.zero		2048


//--------------------- .nv.shared.reserved.0     --------------------------
	.section	.nv.shared.reserved.0,"aw",@nobits
	.weak		__nv_reservedSMEM_offset_0_alias
	.size		__nv_reservedSMEM_offset_0_alias, 0, 64
	.other		__nv_reservedSMEM_offset_0_alias,@"STO_CUDA_RESERVED_SHARED STV_DEFAULT"
__nv_reservedSMEM_offset_0_alias:
	.zero		0
	.zero		64


//--------------------- .nv.constant0._Z12reduceKernelPfS_i --------------------------
	.section	.nv.constant0._Z12reduceKernelPfS_i,"a",@progbits
	.sectionflags	@""
	.align	4
.nv.constant0._Z12reduceKernelPfS_i:
	.zero		916


//--------------------- .nv.constant0._Z18crossEntropyKernelPfS_S_i --------------------------
	.section	.nv.constant0._Z18crossEntropyKernelPfS_S_i,"a",@progbits
	.sectionflags	@""
	.align	4
.nv.constant0._Z18crossEntropyKernelPfS_S_i:
	.zero		924


//--------------------- .nv.constant0._Z26updateParamsAbsErrorKernelPfS_S_S_if --------------------------
	.section	.nv.constant0._Z26updateParamsAbsErrorKernelPfS_S_S_if,"a",@progbits
	.sectionflags	@""
	.align	4
.nv.constant0._Z26updateParamsAbsErrorKernelPfS_S_S_if:
	.zero		936


//--------------------- .nv.constant0._Z14absErrorKernelPfS_S_i --------------------------
	.section	.nv.constant0._Z14absErrorKernelPfS_S_i,"a",@progbits
	.sectionflags	@""
	.align	4
.nv.constant0._Z14absErrorKernelPfS_S_i:
	.zero		924


//--------------------- .nv.constant0._Z20matrixAbsErrorKernelPfS_S_ii --------------------------
	.section	.nv.constant0._Z20matrixAbsErrorKernelPfS_S_ii,"a",@progbits
	.sectionflags	@""
	.align	4
.nv.constant0._Z20matrixAbsErrorKernelPfS_S_ii:
	.zero		928


//--------------------- .nv.constant0._Z13sigmoidKernelPfi --------------------------
	.section	.nv.constant0._Z13sigmoidKernelPfi,"a",@progbits
	.sectionflags	@""
	.align	4
.nv.constant0._Z13sigmoidKernelPfi:
	.zero		908


//--------------------- .nv.constant0._Z15matrixMulKernelPfS_S_iiii --------------------------
	.section	.nv.constant0._Z15matrixMulKernelPfS_S_iiii,"a",@progbits
	.sectionflags	@""
	.align	4
.nv.constant0._Z15matrixMulKernelPfS_S_iiii:
	.zero		936


//--------------------- SYMBOLS --------------------------

	.type		.nv.reservedSmem.offset0,@object
	.size		.nv.reservedSmem.offset0,0x4
	.type		.nv.reservedSmem.cap,@object
	.size		.nv.reservedSmem.cap,0x4
